	.headerflags	@"EF_CUDA_TEXMODE_UNIFIED EF_CUDA_64BIT_ADDRESS EF_CUDA_SM86 EF_CUDA_VIRTUAL_SM(EF_CUDA_SM86)"
	.elftype	@"ET_EXEC"


//--------------------- .nv.info                  --------------------------
	.section	.nv.info,"",@"SHT_CUDA_INFO"
	.align	4


	//----- nvinfo : EIATTR_REGCOUNT
	.align		4
        /*0000*/ 	.byte	0x04, 0x2f
        /*0002*/ 	.short	(.L_1 - .L_0)
	.align		4
.L_0:
        /*0004*/ 	.word	index@(fused_softmax_cast_n_1_to_1024__kernel)
        /*0008*/ 	.word	0x00000021


	//----- nvinfo : EIATTR_MAX_STACK_SIZE
	.align		4
.L_1:
        /*000c*/ 	.byte	0x04, 0x23
        /*000e*/ 	.short	(.L_3 - .L_2)
	.align		4
.L_2:
        /*0010*/ 	.word	index@($fused_softmax_cast_n_1_to_1024__kernel$__cuda_sm3x_div_rn_noftz_f32_slowpath)
        /*0014*/ 	.word	0x00000000


	//----- nvinfo : EIATTR_MIN_STACK_SIZE
	.align		4
.L_3:
        /*0018*/ 	.byte	0x04, 0x12
        /*001a*/ 	.short	(.L_5 - .L_4)
	.align		4
.L_4:
        /*001c*/ 	.word	index@($fused_softmax_cast_n_1_to_1024__kernel$__cuda_sm3x_div_rn_noftz_f32_slowpath)
        /*0020*/ 	.word	0x00000000


	//----- nvinfo : EIATTR_FRAME_SIZE
	.align		4
.L_5:
        /*0024*/ 	.byte	0x04, 0x11
        /*0026*/ 	.short	(.L_7 - .L_6)
	.align		4
.L_6:
        /*0028*/ 	.word	index@($fused_softmax_cast_n_1_to_1024__kernel$__cuda_sm3x_div_rn_noftz_f32_slowpath)
        /*002c*/ 	.word	0x00000000


	//----- nvinfo : EIATTR_MAX_STACK_SIZE
	.align		4
.L_7:
        /*0030*/ 	.byte	0x04, 0x23
        /*0032*/ 	.short	(.L_9 - .L_8)
	.align		4
.L_8:
        /*0034*/ 	.word	index@(fused_softmax_cast_n_1_to_1024__kernel)
        /*0038*/ 	.word	0x00000000


	//----- nvinfo : EIATTR_MIN_STACK_SIZE
	.align		4
.L_9:
        /*003c*/ 	.byte	0x04, 0x12
        /*003e*/ 	.short	(.L_11 - .L_10)
	.align		4
.L_10:
        /*0040*/ 	.word	index@(fused_softmax_cast_n_1_to_1024__kernel)
        /*0044*/ 	.word	0x00000000


	//----- nvinfo : EIATTR_FRAME_SIZE
	.align		4
.L_11:
        /*0048*/ 	.byte	0x04, 0x11
        /*004a*/ 	.short	(.L_13 - .L_12)
	.align		4
.L_12:
        /*004c*/ 	.word	index@(fused_softmax_cast_n_1_to_1024__kernel)
        /*0050*/ 	.word	0x00000000


	//----- nvinfo : EIATTR_REGCOUNT
	.align		4
.L_13:
        /*0054*/ 	.byte	0x04, 0x2f
        /*0056*/ 	.short	(.L_15 - .L_14)
	.align		4
.L_14:
        /*0058*/ 	.word	index@(fused_softmax_cast_n_1025_to_2048__kernel)
        /*005c*/ 	.word	0x00000026


	//----- nvinfo : EIATTR_MAX_STACK_SIZE
	.align		4
.L_15:
        /*0060*/ 	.byte	0x04, 0x23
        /*0062*/ 	.short	(.L_17 - .L_16)
	.align		4
.L_16:
        /*0064*/ 	.word	index@($fused_softmax_cast_n_1025_to_2048__kernel$__cuda_sm3x_div_rn_noftz_f32_slowpath)
        /*0068*/ 	.word	0x00000000


	//----- nvinfo : EIATTR_MIN_STACK_SIZE
	.align		4
.L_17:
        /*006c*/ 	.byte	0x04, 0x12
        /*006e*/ 	.short	(.L_19 - .L_18)
	.align		4
.L_18:
        /*0070*/ 	.word	index@($fused_softmax_cast_n_1025_to_2048__kernel$__cuda_sm3x_div_rn_noftz_f32_slowpath)
        /*0074*/ 	.word	0x00000000


	//----- nvinfo : EIATTR_FRAME_SIZE
	.align		4
.L_19:
        /*0078*/ 	.byte	0x04, 0x11
        /*007a*/ 	.short	(.L_21 - .L_20)
	.align		4
.L_20:
        /*007c*/ 	.word	index@($fused_softmax_cast_n_1025_to_2048__kernel$__cuda_sm3x_div_rn_noftz_f32_slowpath)
        /*0080*/ 	.word	0x00000000


	//----- nvinfo : EIATTR_MAX_STACK_SIZE
	.align		4
.L_21:
        /*0084*/ 	.byte	0x04, 0x23
        /*0086*/ 	.short	(.L_23 - .L_22)
	.align		4
.L_22:
        /*0088*/ 	.word	index@(fused_softmax_cast_n_1025_to_2048__kernel)
        /*008c*/ 	.word	0x00000000


	//----- nvinfo : EIATTR_MIN_STACK_SIZE
	.align		4
.L_23:
        /*0090*/ 	.byte	0x04, 0x12
        /*0092*/ 	.short	(.L_25 - .L_24)
	.align		4
.L_24:
        /*0094*/ 	.word	index@(fused_softmax_cast_n_1025_to_2048__kernel)
        /*0098*/ 	.word	0x00000000


	//----- nvinfo : EIATTR_FRAME_SIZE
	.align		4
.L_25:
        /*009c*/ 	.byte	0x04, 0x11
        /*009e*/ 	.short	(.L_27 - .L_26)
	.align		4
.L_26:
        /*00a0*/ 	.word	index@(fused_softmax_cast_n_1025_to_2048__kernel)
        /*00a4*/ 	.word	0x00000000


	//----- nvinfo : EIATTR_REGCOUNT
	.align		4
.L_27:
        /*00a8*/ 	.byte	0x04, 0x2f
        /*00aa*/ 	.short	(.L_29 - .L_28)
	.align		4
.L_28:
        /*00ac*/ 	.word	index@(fused_softmax_cast_n_2049_to_2560__kernel)
        /*00b0*/ 	.word	0x00000028


	//----- nvinfo : EIATTR_MAX_STACK_SIZE
	.align		4
.L_29:
        /*00b4*/ 	.byte	0x04, 0x23
        /*00b6*/ 	.short	(.L_31 - .L_30)
	.align		4
.L_30:
        /*00b8*/ 	.word	index@($fused_softmax_cast_n_2049_to_2560__kernel$__cuda_sm3x_div_rn_noftz_f32_slowpath)
        /*00bc*/ 	.word	0x00000000


	//----- nvinfo : EIATTR_MIN_STACK_SIZE
	.align		4
.L_31:
        /*00c0*/ 	.byte	0x04, 0x12
        /*00c2*/ 	.short	(.L_33 - .L_32)
	.align		4
.L_32:
        /*00c4*/ 	.word	index@($fused_softmax_cast_n_2049_to_2560__kernel$__cuda_sm3x_div_rn_noftz_f32_slowpath)
        /*00c8*/ 	.word	0x00000000


	//----- nvinfo : EIATTR_FRAME_SIZE
	.align		4
.L_33:
        /*00cc*/ 	.byte	0x04, 0x11
        /*00ce*/ 	.short	(.L_35 - .L_34)
	.align		4
.L_34:
        /*00d0*/ 	.word	index@($fused_softmax_cast_n_2049_to_2560__kernel$__cuda_sm3x_div_rn_noftz_f32_slowpath)
        /*00d4*/ 	.word	0x00000000


	//----- nvinfo : EIATTR_MAX_STACK_SIZE
	.align		4
.L_35:
        /*00d8*/ 	.byte	0x04, 0x23
        /*00da*/ 	.short	(.L_37 - .L_36)
	.align		4
.L_36:
        /*00dc*/ 	.word	index@(fused_softmax_cast_n_2049_to_2560__kernel)
        /*00e0*/ 	.word	0x00000000


	//----- nvinfo : EIATTR_MIN_STACK_SIZE
	.align		4
.L_37:
        /*00e4*/ 	.byte	0x04, 0x12
        /*00e6*/ 	.short	(.L_39 - .L_38)
	.align		4
.L_38:
        /*00e8*/ 	.word	index@(fused_softmax_cast_n_2049_to_2560__kernel)
        /*00ec*/ 	.word	0x00000000


	//----- nvinfo : EIATTR_FRAME_SIZE
	.align		4
.L_39:
        /*00f0*/ 	.byte	0x04, 0x11
        /*00f2*/ 	.short	(.L_41 - .L_40)
	.align		4
.L_40:
        /*00f4*/ 	.word	index@(fused_softmax_cast_n_2049_to_2560__kernel)
        /*00f8*/ 	.word	0x00000000


	//----- nvinfo : EIATTR_REGCOUNT
	.align		4
.L_41:
        /*00fc*/ 	.byte	0x04, 0x2f
        /*00fe*/ 	.short	(.L_43 - .L_42)
	.align		4
.L_42:
        /*0100*/ 	.word	index@(fused_softmax_cast_n_2561_to_3072__kernel)
        /*0104*/ 	.word	0x00000028


	//----- nvinfo : EIATTR_MAX_STACK_SIZE
	.align		4
.L_43:
        /*0108*/ 	.byte	0x04, 0x23
        /*010a*/ 	.short	(.L_45 - .L_44)
	.align		4
.L_44:
        /*010c*/ 	.word	index@($fused_softmax_cast_n_2561_to_3072__kernel$__cuda_sm3x_div_rn_noftz_f32_slowpath)
        /*0110*/ 	.word	0x00000000


	//----- nvinfo : EIATTR_MIN_STACK_SIZE
	.align		4
.L_45:
        /*0114*/ 	.byte	0x04, 0x12
        /*0116*/ 	.short	(.L_47 - .L_46)
	.align		4
.L_46:
        /*0118*/ 	.word	index@($fused_softmax_cast_n_2561_to_3072__kernel$__cuda_sm3x_div_rn_noftz_f32_slowpath)
        /*011c*/ 	.word	0x00000000


	//----- nvinfo : EIATTR_FRAME_SIZE
	.align		4
.L_47:
        /*0120*/ 	.byte	0x04, 0x11
        /*0122*/ 	.short	(.L_49 - .L_48)
	.align		4
.L_48:
        /*0124*/ 	.word	index@($fused_softmax_cast_n_2561_to_3072__kernel$__cuda_sm3x_div_rn_noftz_f32_slowpath)
        /*0128*/ 	.word	0x00000000


	//----- nvinfo : EIATTR_MAX_STACK_SIZE
	.align		4
.L_49:
        /*012c*/ 	.byte	0x04, 0x23
        /*012e*/ 	.short	(.L_51 - .L_50)
	.align		4
.L_50:
        /*0130*/ 	.word	index@(fused_softmax_cast_n_2561_to_3072__kernel)
        /*0134*/ 	.word	0x00000000


	//----- nvinfo : EIATTR_MIN_STACK_SIZE
	.align		4
.L_51:
        /*0138*/ 	.byte	0x04, 0x12
        /*013a*/ 	.short	(.L_53 - .L_52)
	.align		4
.L_52:
        /*013c*/ 	.word	index@(fused_softmax_cast_n_2561_to_3072__kernel)
        /*0140*/ 	.word	0x00000000


	//----- nvinfo : EIATTR_FRAME_SIZE
	.align		4
.L_53:
        /*0144*/ 	.byte	0x04, 0x11
        /*0146*/ 	.short	(.L_55 - .L_54)
	.align		4
.L_54:
        /*0148*/ 	.word	index@(fused_softmax_cast_n_2561_to_3072__kernel)
        /*014c*/ 	.word	0x00000000


	//----- nvinfo : EIATTR_REGCOUNT
	.align		4
.L_55:
        /*0150*/ 	.byte	0x04, 0x2f
        /*0152*/ 	.short	(.L_57 - .L_56)
	.align		4
.L_56:
        /*0154*/ 	.word	index@(fused_softmax_cast_n_3073_to_3584__kernel)
        /*0158*/ 	.word	0x00000028


	//----- nvinfo : EIATTR_MAX_STACK_SIZE
	.align		4
.L_57:
        /*015c*/ 	.byte	0x04, 0x23
        /*015e*/ 	.short	(.L_59 - .L_58)
	.align		4
.L_58:
        /*0160*/ 	.word	index@($fused_softmax_cast_n_3073_to_3584__kernel$__cuda_sm3x_div_rn_noftz_f32_slowpath)
        /*0164*/ 	.word	0x00000000


	//----- nvinfo : EIATTR_MIN_STACK_SIZE
	.align		4
.L_59:
        /*0168*/ 	.byte	0x04, 0x12
        /*016a*/ 	.short	(.L_61 - .L_60)
	.align		4
.L_60:
        /*016c*/ 	.word	index@($fused_softmax_cast_n_3073_to_3584__kernel$__cuda_sm3x_div_rn_noftz_f32_slowpath)
        /*0170*/ 	.word	0x00000000


	//----- nvinfo : EIATTR_FRAME_SIZE
	.align		4
.L_61:
        /*0174*/ 	.byte	0x04, 0x11
        /*0176*/ 	.short	(.L_63 - .L_62)
	.align		4
.L_62:
        /*0178*/ 	.word	index@($fused_softmax_cast_n_3073_to_3584__kernel$__cuda_sm3x_div_rn_noftz_f32_slowpath)
        /*017c*/ 	.word	0x00000000


	//----- nvinfo : EIATTR_MAX_STACK_SIZE
	.align		4
.L_63:
        /*0180*/ 	.byte	0x04, 0x23
        /*0182*/ 	.short	(.L_65 - .L_64)
	.align		4
.L_64:
        /*0184*/ 	.word	index@(fused_softmax_cast_n_3073_to_3584__kernel)
        /*0188*/ 	.word	0x00000000


	//----- nvinfo : EIATTR_MIN_STACK_SIZE
	.align		4
.L_65:
        /*018c*/ 	.byte	0x04, 0x12
        /*018e*/ 	.short	(.L_67 - .L_66)
	.align		4
.L_66:
        /*0190*/ 	.word	index@(fused_softmax_cast_n_3073_to_3584__kernel)
        /*0194*/ 	.word	0x00000000


	//----- nvinfo : EIATTR_FRAME_SIZE
	.align		4
.L_67:
        /*0198*/ 	.byte	0x04, 0x11
        /*019a*/ 	.short	(.L_69 - .L_68)
	.align		4
.L_68:
        /*019c*/ 	.word	index@(fused_softmax_cast_n_3073_to_3584__kernel)
        /*01a0*/ 	.word	0x00000000


	//----- nvinfo : EIATTR_REGCOUNT
	.align		4
.L_69:
        /*01a4*/ 	.byte	0x04, 0x2f
        /*01a6*/ 	.short	(.L_71 - .L_70)
	.align		4
.L_70:
        /*01a8*/ 	.word	index@(fused_softmax_cast_n_3585_to_4096__kernel)
        /*01ac*/ 	.word	0x00000026


	//----- nvinfo : EIATTR_MAX_STACK_SIZE
	.align		4
.L_71:
        /*01b0*/ 	.byte	0x04, 0x23
        /*01b2*/ 	.short	(.L_73 - .L_72)
	.align		4
.L_72:
        /*01b4*/ 	.word	index@($fused_softmax_cast_n_3585_to_4096__kernel$__cuda_sm3x_div_rn_noftz_f32_slowpath)
        /*01b8*/ 	.word	0x00000000


	//----- nvinfo : EIATTR_MIN_STACK_SIZE
	.align		4
.L_73:
        /*01bc*/ 	.byte	0x04, 0x12
        /*01be*/ 	.short	(.L_75 - .L_74)
	.align		4
.L_74:
        /*01c0*/ 	.word	index@($fused_softmax_cast_n_3585_to_4096__kernel$__cuda_sm3x_div_rn_noftz_f32_slowpath)
        /*01c4*/ 	.word	0x00000000


	//----- nvinfo : EIATTR_FRAME_SIZE
	.align		4
.L_75:
        /*01c8*/ 	.byte	0x04, 0x11
        /*01ca*/ 	.short	(.L_77 - .L_76)
	.align		4
.L_76:
        /*01cc*/ 	.word	index@($fused_softmax_cast_n_3585_to_4096__kernel$__cuda_sm3x_div_rn_noftz_f32_slowpath)
        /*01d0*/ 	.word	0x00000000


	//----- nvinfo : EIATTR_MAX_STACK_SIZE
	.align		4
.L_77:
        /*01d4*/ 	.byte	0x04, 0x23
        /*01d6*/ 	.short	(.L_79 - .L_78)
	.align		4
.L_78:
        /*01d8*/ 	.word	index@(fused_softmax_cast_n_3585_to_4096__kernel)
        /*01dc*/ 	.word	0x00000000


	//----- nvinfo : EIATTR_MIN_STACK_SIZE
	.align		4
.L_79:
        /*01e0*/ 	.byte	0x04, 0x12
        /*01e2*/ 	.short	(.L_81 - .L_80)
	.align		4
.L_80:
        /*01e4*/ 	.word	index@(fused_softmax_cast_n_3585_to_4096__kernel)
        /*01e8*/ 	.word	0x00000000


	//----- nvinfo : EIATTR_FRAME_SIZE
	.align		4
.L_81:
        /*01ec*/ 	.byte	0x04, 0x11
        /*01ee*/ 	.short	(.L_83 - .L_82)
	.align		4
.L_82:
        /*01f0*/ 	.word	index@(fused_softmax_cast_n_3585_to_4096__kernel)
        /*01f4*/ 	.word	0x00000000
.L_83:


//--------------------- .nv.info.fused_softmax_cast_n_3585_to_4096__kernel --------------------------
	.section	.nv.info.fused_softmax_cast_n_3585_to_4096__kernel,"",@"SHT_CUDA_INFO"
	.align	4


	//----- nvinfo : EIATTR_CUDA_API_VERSION
	.align		4
        /*0000*/ 	.byte	0x04, 0x37
        /*0002*/ 	.short	(.L_85 - .L_84)
.L_84:
        /*0004*/ 	.word	0x00000076


	//----- nvinfo : EIATTR_SW2861232_WAR
	.align		4
.L_85:
        /*0008*/ 	.byte	0x01, 0x35
	.zero		2


	//----- nvinfo : EIATTR_PARAM_CBANK
	.align		4
        /*000c*/ 	.byte	0x04, 0x0a
        /*000e*/ 	.short	(.L_87 - .L_86)
	.align		4
.L_86:
        /*0010*/ 	.word	index@(.nv.constant0.fused_softmax_cast_n_3585_to_4096__kernel)
        /*0014*/ 	.short	0x0160
        /*0016*/ 	.short	0x0018


	//----- nvinfo : EIATTR_CBANK_PARAM_SIZE
	.align		4
.L_87:
        /*0018*/ 	.byte	0x03, 0x19
        /*001a*/ 	.short	0x0018


	//----- nvinfo : EIATTR_KPARAM_INFO
	.align		4
        /*001c*/ 	.byte	0x04, 0x17
        /*001e*/ 	.short	(.L_89 - .L_88)
.L_88:
        /*0020*/ 	.word	0x00000000
        /*0024*/ 	.short	0x0002
        /*0026*/ 	.short	0x0010
        /*0028*/ 	.byte	0x00, 0xf0, 0x21, 0x00


	//----- nvinfo : EIATTR_KPARAM_INFO
	.align		4
.L_89:
        /*002c*/ 	.byte	0x04, 0x17
        /*002e*/ 	.short	(.L_91 - .L_90)
.L_90:
        /*0030*/ 	.word	0x00000000
        /*0034*/ 	.short	0x0001
        /*0036*/ 	.short	0x0008
        /*0038*/ 	.byte	0x00, 0xf0, 0x21, 0x00


	//----- nvinfo : EIATTR_KPARAM_INFO
	.align		4
.L_91:
        /*003c*/ 	.byte	0x04, 0x17
        /*003e*/ 	.short	(.L_93 - .L_92)
.L_92:
        /*0040*/ 	.word	0x00000000
        /*0044*/ 	.short	0x0000
        /*0046*/ 	.short	0x0000
        /*0048*/ 	.byte	0x00, 0xf0, 0x21, 0x00


	//----- nvinfo : EIATTR_MAXREG_COUNT
	.align		4
.L_93:
        /*004c*/ 	.byte	0x03, 0x1b
        /*004e*/ 	.short	0x00ff


	//----- nvinfo : EIATTR_COOP_GROUP_INSTR_OFFSETS
	.align		4
        /*0050*/ 	.byte	0x04, 0x28
        /*0052*/ 	.short	(.L_95 - .L_94)


	//   ....[0]....
.L_94:
        /*0054*/ 	.word	0x000022e0


	//   ....[1]....
        /*0058*/ 	.word	0x00002360


	//   ....[2]....
        /*005c*/ 	.word	0x00002380


	//   ....[3]....
        /*0060*/ 	.word	0x000023a0


	//   ....[4]....
        /*0064*/ 	.word	0x000023c0


	//   ....[5]....
        /*0068*/ 	.word	0x00002410


	//   ....[6]....
        /*006c*/ 	.word	0x00002440


	//   ....[7]....
        /*0070*/ 	.word	0x00002460


	//   ....[8]....
        /*0074*/ 	.word	0x00002c60


	//   ....[9]....
        /*0078*/ 	.word	0x00002cb0


	//   ....[10]....
        /*007c*/ 	.word	0x00002cd0


	//   ....[11]....
        /*0080*/ 	.word	0x00002cf0


	//   ....[12]....
        /*0084*/ 	.word	0x00002d10


	//   ....[13]....
        /*0088*/ 	.word	0x00002d60


	//   ....[14]....
        /*008c*/ 	.word	0x00002d80


	//   ....[15]....
        /*0090*/ 	.word	0x00002da0


	//----- nvinfo : EIATTR_EXIT_INSTR_OFFSETS
	.align		4
.L_95:
        /*0094*/ 	.byte	0x04, 0x1c
        /*0096*/ 	.short	(.L_97 - .L_96)


	//   ....[0]....
.L_96:
        /*0098*/ 	.word	0x00002e10


	//   ....[1]....
        /*009c*/ 	.word	0x00003800


	//   ....[2]....
        /*00a0*/ 	.word	0x00003b40


	//----- nvinfo : EIATTR_MAX_THREADS
	.align		4
.L_97:
        /*00a4*/ 	.byte	0x04, 0x05
        /*00a6*/ 	.short	(.L_99 - .L_98)
.L_98:
        /*00a8*/ 	.word	0x00000100
        /*00ac*/ 	.word	0x00000001
        /*00b0*/ 	.word	0x00000001


	//----- nvinfo : EIATTR_CRS_STACK_SIZE
	.align		4
.L_99:
        /*00b4*/ 	.byte	0x04, 0x1e
        /*00b6*/ 	.short	(.L_101 - .L_100)
.L_100:
        /*00b8*/ 	.word	0x00000000
.L_101:


//--------------------- .nv.info.fused_softmax_cast_n_3073_to_3584__kernel --------------------------
	.section	.nv.info.fused_softmax_cast_n_3073_to_3584__kernel,"",@"SHT_CUDA_INFO"
	.align	4


	//----- nvinfo : EIATTR_CUDA_API_VERSION
	.align		4
        /*0000*/ 	.byte	0x04, 0x37
        /*0002*/ 	.short	(.L_103 - .L_102)
.L_102:
        /*0004*/ 	.word	0x00000076


	//----- nvinfo : EIATTR_SW2861232_WAR
	.align		4
.L_103:
        /*0008*/ 	.byte	0x01, 0x35
	.zero		2


	//----- nvinfo : EIATTR_PARAM_CBANK
	.align		4
        /*000c*/ 	.byte	0x04, 0x0a
        /*000e*/ 	.short	(.L_105 - .L_104)
	.align		4
.L_104:
        /*0010*/ 	.word	index@(.nv.constant0.fused_softmax_cast_n_3073_to_3584__kernel)
        /*0014*/ 	.short	0x0160
        /*0016*/ 	.short	0x0018


	//----- nvinfo : EIATTR_CBANK_PARAM_SIZE
	.align		4
.L_105:
        /*0018*/ 	.byte	0x03, 0x19
        /*001a*/ 	.short	0x0018


	//----- nvinfo : EIATTR_KPARAM_INFO
	.align		4
        /*001c*/ 	.byte	0x04, 0x17
        /*001e*/ 	.short	(.L_107 - .L_106)
.L_106:
        /*0020*/ 	.word	0x00000000
        /*0024*/ 	.short	0x0002
        /*0026*/ 	.short	0x0010
        /*0028*/ 	.byte	0x00, 0xf0, 0x21, 0x00


	//----- nvinfo : EIATTR_KPARAM_INFO
	.align		4
.L_107:
        /*002c*/ 	.byte	0x04, 0x17
        /*002e*/ 	.short	(.L_109 - .L_108)
.L_108:
        /*0030*/ 	.word	0x00000000
        /*0034*/ 	.short	0x0001
        /*0036*/ 	.short	0x0008
        /*0038*/ 	.byte	0x00, 0xf0, 0x21, 0x00


	//----- nvinfo : EIATTR_KPARAM_INFO
	.align		4
.L_109:
        /*003c*/ 	.byte	0x04, 0x17
        /*003e*/ 	.short	(.L_111 - .L_110)
.L_110:
        /*0040*/ 	.word	0x00000000
        /*0044*/ 	.short	0x0000
        /*0046*/ 	.short	0x0000
        /*0048*/ 	.byte	0x00, 0xf0, 0x21, 0x00


	//----- nvinfo : EIATTR_MAXREG_COUNT
	.align		4
.L_111:
        /*004c*/ 	.byte	0x03, 0x1b
        /*004e*/ 	.short	0x00ff


	//----- nvinfo : EIATTR_COOP_GROUP_INSTR_OFFSETS
	.align		4
        /*0050*/ 	.byte	0x04, 0x28
        /*0052*/ 	.short	(.L_113 - .L_112)


	//   ....[0]....
.L_112:
        /*0054*/ 	.word	0x00002380


	//   ....[1]....
        /*0058*/ 	.word	0x00002400


	//   ....[2]....
        /*005c*/ 	.word	0x00002420


	//   ....[3]....
        /*0060*/ 	.word	0x00002450


	//   ....[4]....
        /*0064*/ 	.word	0x00002470


	//   ....[5]....
        /*0068*/ 	.word	0x000024c0


	//   ....[6]....
        /*006c*/ 	.word	0x00002500


	//   ....[7]....
        /*0070*/ 	.word	0x00002520


	//   ....[8]....
        /*0074*/ 	.word	0x00002cf0


	//   ....[9]....
        /*0078*/ 	.word	0x00002d30


	//   ....[10]....
        /*007c*/ 	.word	0x00002d50


	//   ....[11]....
        /*0080*/ 	.word	0x00002d70


	//   ....[12]....
        /*0084*/ 	.word	0x00002d90


	//   ....[13]....
        /*0088*/ 	.word	0x00002de0


	//   ....[14]....
        /*008c*/ 	.word	0x00002e20


	//   ....[15]....
        /*0090*/ 	.word	0x00002e40


	//----- nvinfo : EIATTR_EXIT_INSTR_OFFSETS
	.align		4
.L_113:
        /*0094*/ 	.byte	0x04, 0x1c
        /*0096*/ 	.short	(.L_115 - .L_114)


	//   ....[0]....
.L_114:
        /*0098*/ 	.word	0x00002eb0


	//   ....[1]....
        /*009c*/ 	.word	0x00003860


	//   ....[2]....
        /*00a0*/ 	.word	0x00003bc0


	//----- nvinfo : EIATTR_MAX_THREADS
	.align		4
.L_115:
        /*00a4*/ 	.byte	0x04, 0x05
        /*00a6*/ 	.short	(.L_117 - .L_116)
.L_116:
        /*00a8*/ 	.word	0x000000c0
        /*00ac*/ 	.word	0x00000001
        /*00b0*/ 	.word	0x00000001


	//----- nvinfo : EIATTR_CRS_STACK_SIZE
	.align		4
.L_117:
        /*00b4*/ 	.byte	0x04, 0x1e
        /*00b6*/ 	.short	(.L_119 - .L_118)
.L_118:
        /*00b8*/ 	.word	0x00000000
.L_119:


//--------------------- .nv.info.fused_softmax_cast_n_2561_to_3072__kernel --------------------------
	.section	.nv.info.fused_softmax_cast_n_2561_to_3072__kernel,"",@"SHT_CUDA_INFO"
	.align	4


	//----- nvinfo : EIATTR_CUDA_API_VERSION
	.align		4
        /*0000*/ 	.byte	0x04, 0x37
        /*0002*/ 	.short	(.L_121 - .L_120)
.L_120:
        /*0004*/ 	.word	0x00000076


	//----- nvinfo : EIATTR_SW2861232_WAR
	.align		4
.L_121:
        /*0008*/ 	.byte	0x01, 0x35
	.zero		2


	//----- nvinfo : EIATTR_PARAM_CBANK
	.align		4
        /*000c*/ 	.byte	0x04, 0x0a
        /*000e*/ 	.short	(.L_123 - .L_122)
	.align		4
.L_122:
        /*0010*/ 	.word	index@(.nv.constant0.fused_softmax_cast_n_2561_to_3072__kernel)
        /*0014*/ 	.short	0x0160
        /*0016*/ 	.short	0x0018


	//----- nvinfo : EIATTR_CBANK_PARAM_SIZE
	.align		4
.L_123:
        /*0018*/ 	.byte	0x03, 0x19
        /*001a*/ 	.short	0x0018


	//----- nvinfo : EIATTR_KPARAM_INFO
	.align		4
        /*001c*/ 	.byte	0x04, 0x17
        /*001e*/ 	.short	(.L_125 - .L_124)
.L_124:
        /*0020*/ 	.word	0x00000000
        /*0024*/ 	.short	0x0002
        /*0026*/ 	.short	0x0010
        /*0028*/ 	.byte	0x00, 0xf0, 0x21, 0x00


	//----- nvinfo : EIATTR_KPARAM_INFO
	.align		4
.L_125:
        /*002c*/ 	.byte	0x04, 0x17
        /*002e*/ 	.short	(.L_127 - .L_126)
.L_126:
        /*0030*/ 	.word	0x00000000
        /*0034*/ 	.short	0x0001
        /*0036*/ 	.short	0x0008
        /*0038*/ 	.byte	0x00, 0xf0, 0x21, 0x00


	//----- nvinfo : EIATTR_KPARAM_INFO
	.align		4
.L_127:
        /*003c*/ 	.byte	0x04, 0x17
        /*003e*/ 	.short	(.L_129 - .L_128)
.L_128:
        /*0040*/ 	.word	0x00000000
        /*0044*/ 	.short	0x0000
        /*0046*/ 	.short	0x0000
        /*0048*/ 	.byte	0x00, 0xf0, 0x21, 0x00


	//----- nvinfo : EIATTR_MAXREG_COUNT
	.align		4
.L_129:
        /*004c*/ 	.byte	0x03, 0x1b
        /*004e*/ 	.short	0x00ff


	//----- nvinfo : EIATTR_COOP_GROUP_INSTR_OFFSETS
	.align		4
        /*0050*/ 	.byte	0x04, 0x28
        /*0052*/ 	.short	(.L_131 - .L_130)


	//   ....[0]....
.L_130:
        /*0054*/ 	.word	0x00002380


	//   ....[1]....
        /*0058*/ 	.word	0x00002400


	//   ....[2]....
        /*005c*/ 	.word	0x00002420


	//   ....[3]....
        /*0060*/ 	.word	0x00002450


	//   ....[4]....
        /*0064*/ 	.word	0x00002470


	//   ....[5]....
        /*0068*/ 	.word	0x000024c0


	//   ....[6]....
        /*006c*/ 	.word	0x00002500


	//   ....[7]....
        /*0070*/ 	.word	0x00002520


	//   ....[8]....
        /*0074*/ 	.word	0x00002cf0


	//   ....[9]....
        /*0078*/ 	.word	0x00002d30


	//   ....[10]....
        /*007c*/ 	.word	0x00002d50


	//   ....[11]....
        /*0080*/ 	.word	0x00002d70


	//   ....[12]....
        /*0084*/ 	.word	0x00002d90


	//   ....[13]....
        /*0088*/ 	.word	0x00002de0


	//   ....[14]....
        /*008c*/ 	.word	0x00002e20


	//   ....[15]....
        /*0090*/ 	.word	0x00002e40


	//----- nvinfo : EIATTR_EXIT_INSTR_OFFSETS
	.align		4
.L_131:
        /*0094*/ 	.byte	0x04, 0x1c
        /*0096*/ 	.short	(.L_133 - .L_132)


	//   ....[0]....
.L_132:
        /*0098*/ 	.word	0x00002eb0


	//   ....[1]....
        /*009c*/ 	.word	0x00003860


	//   ....[2]....
        /*00a0*/ 	.word	0x00003bc0


	//----- nvinfo : EIATTR_MAX_THREADS
	.align		4
.L_133:
        /*00a4*/ 	.byte	0x04, 0x05
        /*00a6*/ 	.short	(.L_135 - .L_134)
.L_134:
        /*00a8*/ 	.word	0x000000c0
        /*00ac*/ 	.word	0x00000001
        /*00b0*/ 	.word	0x00000001


	//----- nvinfo : EIATTR_CRS_STACK_SIZE
	.align		4
.L_135:
        /*00b4*/ 	.byte	0x04, 0x1e
        /*00b6*/ 	.short	(.L_137 - .L_136)
.L_136:
        /*00b8*/ 	.word	0x00000000
.L_137:


//--------------------- .nv.info.fused_softmax_cast_n_2049_to_2560__kernel --------------------------
	.section	.nv.info.fused_softmax_cast_n_2049_to_2560__kernel,"",@"SHT_CUDA_INFO"
	.align	4


	//----- nvinfo : EIATTR_CUDA_API_VERSION
	.align		4
        /*0000*/ 	.byte	0x04, 0x37
        /*0002*/ 	.short	(.L_139 - .L_138)
.L_138:
        /*0004*/ 	.word	0x00000076


	//----- nvinfo : EIATTR_SW2861232_WAR
	.align		4
.L_139:
        /*0008*/ 	.byte	0x01, 0x35
	.zero		2


	//----- nvinfo : EIATTR_PARAM_CBANK
	.align		4
        /*000c*/ 	.byte	0x04, 0x0a
        /*000e*/ 	.short	(.L_141 - .L_140)
	.align		4
.L_140:
        /*0010*/ 	.word	index@(.nv.constant0.fused_softmax_cast_n_2049_to_2560__kernel)
        /*0014*/ 	.short	0x0160
        /*0016*/ 	.short	0x0018


	//----- nvinfo : EIATTR_CBANK_PARAM_SIZE
	.align		4
.L_141:
        /*0018*/ 	.byte	0x03, 0x19
        /*001a*/ 	.short	0x0018


	//----- nvinfo : EIATTR_KPARAM_INFO
	.align		4
        /*001c*/ 	.byte	0x04, 0x17
        /*001e*/ 	.short	(.L_143 - .L_142)
.L_142:
        /*0020*/ 	.word	0x00000000
        /*0024*/ 	.short	0x0002
        /*0026*/ 	.short	0x0010
        /*0028*/ 	.byte	0x00, 0xf0, 0x21, 0x00


	//----- nvinfo : EIATTR_KPARAM_INFO
	.align		4
.L_143:
        /*002c*/ 	.byte	0x04, 0x17
        /*002e*/ 	.short	(.L_145 - .L_144)
.L_144:
        /*0030*/ 	.word	0x00000000
        /*0034*/ 	.short	0x0001
        /*0036*/ 	.short	0x0008
        /*0038*/ 	.byte	0x00, 0xf0, 0x21, 0x00


	//----- nvinfo : EIATTR_KPARAM_INFO
	.align		4
.L_145:
        /*003c*/ 	.byte	0x04, 0x17
        /*003e*/ 	.short	(.L_147 - .L_146)
.L_146:
        /*0040*/ 	.word	0x00000000
        /*0044*/ 	.short	0x0000
        /*0046*/ 	.short	0x0000
        /*0048*/ 	.byte	0x00, 0xf0, 0x21, 0x00


	//----- nvinfo : EIATTR_MAXREG_COUNT
	.align		4
.L_147:
        /*004c*/ 	.byte	0x03, 0x1b
        /*004e*/ 	.short	0x00ff


	//----- nvinfo : EIATTR_COOP_GROUP_INSTR_OFFSETS
	.align		4
        /*0050*/ 	.byte	0x04, 0x28
        /*0052*/ 	.short	(.L_149 - .L_148)


	//   ....[0]....
.L_148:
        /*0054*/ 	.word	0x00002350


	//   ....[1]....
        /*0058*/ 	.word	0x000023c0


	//   ....[2]....
        /*005c*/ 	.word	0x000023e0


	//   ....[3]....
        /*0060*/ 	.word	0x00002410


	//   ....[4]....
        /*0064*/ 	.word	0x00002430


	//   ....[5]....
        /*0068*/ 	.word	0x00002480


	//   ....[6]....
        /*006c*/ 	.word	0x000024c0


	//   ....[7]....
        /*0070*/ 	.word	0x000024e0


	//   ....[8]....
        /*0074*/ 	.word	0x00002c90


	//   ....[9]....
        /*0078*/ 	.word	0x00002cd0


	//   ....[10]....
        /*007c*/ 	.word	0x00002cf0


	//   ....[11]....
        /*0080*/ 	.word	0x00002d10


	//   ....[12]....
        /*0084*/ 	.word	0x00002d30


	//   ....[13]....
        /*0088*/ 	.word	0x00002d80


	//   ....[14]....
        /*008c*/ 	.word	0x00002dc0


	//   ....[15]....
        /*0090*/ 	.word	0x00002de0


	//----- nvinfo : EIATTR_EXIT_INSTR_OFFSETS
	.align		4
.L_149:
        /*0094*/ 	.byte	0x04, 0x1c
        /*0096*/ 	.short	(.L_151 - .L_150)


	//   ....[0]....
.L_150:
        /*0098*/ 	.word	0x00002e50


	//   ....[1]....
        /*009c*/ 	.word	0x000037f0


	//   ....[2]....
        /*00a0*/ 	.word	0x00003b50


	//----- nvinfo : EIATTR_MAX_THREADS
	.align		4
.L_151:
        /*00a4*/ 	.byte	0x04, 0x05
        /*00a6*/ 	.short	(.L_153 - .L_152)
.L_152:
        /*00a8*/ 	.word	0x000000a0
        /*00ac*/ 	.word	0x00000001
        /*00b0*/ 	.word	0x00000001


	//----- nvinfo : EIATTR_CRS_STACK_SIZE
	.align		4
.L_153:
        /*00b4*/ 	.byte	0x04, 0x1e
        /*00b6*/ 	.short	(.L_155 - .L_154)
.L_154:
        /*00b8*/ 	.word	0x00000000
.L_155:


//--------------------- .nv.info.fused_softmax_cast_n_1025_to_2048__kernel --------------------------
	.section	.nv.info.fused_softmax_cast_n_1025_to_2048__kernel,"",@"SHT_CUDA_INFO"
	.align	4


	//----- nvinfo : EIATTR_CUDA_API_VERSION
	.align		4
        /*0000*/ 	.byte	0x04, 0x37
        /*0002*/ 	.short	(.L_157 - .L_156)
.L_156:
        /*0004*/ 	.word	0x00000076


	//----- nvinfo : EIATTR_SW2861232_WAR
	.align		4
.L_157:
        /*0008*/ 	.byte	0x01, 0x35
	.zero		2


	//----- nvinfo : EIATTR_PARAM_CBANK
	.align		4
        /*000c*/ 	.byte	0x04, 0x0a
        /*000e*/ 	.short	(.L_159 - .L_158)
	.align		4
.L_158:
        /*0010*/ 	.word	index@(.nv.constant0.fused_softmax_cast_n_1025_to_2048__kernel)
        /*0014*/ 	.short	0x0160
        /*0016*/ 	.short	0x0018


	//----- nvinfo : EIATTR_CBANK_PARAM_SIZE
	.align		4
.L_159:
        /*0018*/ 	.byte	0x03, 0x19
        /*001a*/ 	.short	0x0018


	//----- nvinfo : EIATTR_KPARAM_INFO
	.align		4
        /*001c*/ 	.byte	0x04, 0x17
        /*001e*/ 	.short	(.L_161 - .L_160)
.L_160:
        /*0020*/ 	.word	0x00000000
        /*0024*/ 	.short	0x0002
        /*0026*/ 	.short	0x0010
        /*0028*/ 	.byte	0x00, 0xf0, 0x21, 0x00


	//----- nvinfo : EIATTR_KPARAM_INFO
	.align		4
.L_161:
        /*002c*/ 	.byte	0x04, 0x17
        /*002e*/ 	.short	(.L_163 - .L_162)
.L_162:
        /*0030*/ 	.word	0x00000000
        /*0034*/ 	.short	0x0001
        /*0036*/ 	.short	0x0008
        /*0038*/ 	.byte	0x00, 0xf0, 0x21, 0x00


	//----- nvinfo : EIATTR_KPARAM_INFO
	.align		4
.L_163:
        /*003c*/ 	.byte	0x04, 0x17
        /*003e*/ 	.short	(.L_165 - .L_164)
.L_164:
        /*0040*/ 	.word	0x00000000
        /*0044*/ 	.short	0x0000
        /*0046*/ 	.short	0x0000
        /*0048*/ 	.byte	0x00, 0xf0, 0x21, 0x00


	//----- nvinfo : EIATTR_MAXREG_COUNT
	.align		4
.L_165:
        /*004c*/ 	.byte	0x03, 0x1b
        /*004e*/ 	.short	0x00ff


	//----- nvinfo : EIATTR_COOP_GROUP_INSTR_OFFSETS
	.align		4
        /*0050*/ 	.byte	0x04, 0x28
        /*0052*/ 	.short	(.L_167 - .L_166)


	//   ....[0]....
.L_166:
        /*0054*/ 	.word	0x000022e0


	//   ....[1]....
        /*0058*/ 	.word	0x00002360


	//   ....[2]....
        /*005c*/ 	.word	0x00002380


	//   ....[3]....
        /*0060*/ 	.word	0x000023a0


	//   ....[4]....
        /*0064*/ 	.word	0x000023c0


	//   ....[5]....
        /*0068*/ 	.word	0x00002410


	//   ....[6]....
        /*006c*/ 	.word	0x00002440


	//   ....[7]....
        /*0070*/ 	.word	0x00002c40


	//   ....[8]....
        /*0074*/ 	.word	0x00002c90


	//   ....[9]....
        /*0078*/ 	.word	0x00002cb0


	//   ....[10]....
        /*007c*/ 	.word	0x00002cd0


	//   ....[11]....
        /*0080*/ 	.word	0x00002cf0


	//   ....[12]....
        /*0084*/ 	.word	0x00002d40


	//   ....[13]....
        /*0088*/ 	.word	0x00002d60


	//----- nvinfo : EIATTR_EXIT_INSTR_OFFSETS
	.align		4
.L_167:
        /*008c*/ 	.byte	0x04, 0x1c
        /*008e*/ 	.short	(.L_169 - .L_168)


	//   ....[0]....
.L_168:
        /*0090*/ 	.word	0x00002dd0


	//   ....[1]....
        /*0094*/ 	.word	0x000037c0


	//   ....[2]....
        /*0098*/ 	.word	0x00003b00


	//----- nvinfo : EIATTR_MAX_THREADS
	.align		4
.L_169:
        /*009c*/ 	.byte	0x04, 0x05
        /*009e*/ 	.short	(.L_171 - .L_170)
.L_170:
        /*00a0*/ 	.word	0x00000080
        /*00a4*/ 	.word	0x00000001
        /*00a8*/ 	.word	0x00000001


	//----- nvinfo : EIATTR_CRS_STACK_SIZE
	.align		4
.L_171:
        /*00ac*/ 	.byte	0x04, 0x1e
        /*00ae*/ 	.short	(.L_173 - .L_172)
.L_172:
        /*00b0*/ 	.word	0x00000000
.L_173:


//--------------------- .nv.info.fused_softmax_cast_n_1_to_1024__kernel --------------------------
	.section	.nv.info.fused_softmax_cast_n_1_to_1024__kernel,"",@"SHT_CUDA_INFO"
	.align	4


	//----- nvinfo : EIATTR_CUDA_API_VERSION
	.align		4
        /*0000*/ 	.byte	0x04, 0x37
        /*0002*/ 	.short	(.L_175 - .L_174)
.L_174:
        /*0004*/ 	.word	0x00000076


	//----- nvinfo : EIATTR_SW2861232_WAR
	.align		4
.L_175:
        /*0008*/ 	.byte	0x01, 0x35
	.zero		2


	//----- nvinfo : EIATTR_PARAM_CBANK
	.align		4
        /*000c*/ 	.byte	0x04, 0x0a
        /*000e*/ 	.short	(.L_177 - .L_176)
	.align		4
.L_176:
        /*0010*/ 	.word	index@(.nv.constant0.fused_softmax_cast_n_1_to_1024__kernel)
        /*0014*/ 	.short	0x0160
        /*0016*/ 	.short	0x0018


	//----- nvinfo : EIATTR_CBANK_PARAM_SIZE
	.align		4
.L_177:
        /*0018*/ 	.byte	0x03, 0x19
        /*001a*/ 	.short	0x0018


	//----- nvinfo : EIATTR_KPARAM_INFO
	.align		4
        /*001c*/ 	.byte	0x04, 0x17
        /*001e*/ 	.short	(.L_179 - .L_178)
.L_178:
        /*0020*/ 	.word	0x00000000
        /*0024*/ 	.short	0x0002
        /*0026*/ 	.short	0x0010
        /*0028*/ 	.byte	0x00, 0xf0, 0x21, 0x00


	//----- nvinfo : EIATTR_KPARAM_INFO
	.align		4
.L_179:
        /*002c*/ 	.byte	0x04, 0x17
        /*002e*/ 	.short	(.L_181 - .L_180)
.L_180:
        /*0030*/ 	.word	0x00000000
        /*0034*/ 	.short	0x0001
        /*0036*/ 	.short	0x0008
        /*0038*/ 	.byte	0x00, 0xf0, 0x21, 0x00


	//----- nvinfo : EIATTR_KPARAM_INFO
	.align		4
.L_181:
        /*003c*/ 	.byte	0x04, 0x17
        /*003e*/ 	.short	(.L_183 - .L_182)
.L_182:
        /*0040*/ 	.word	0x00000000
        /*0044*/ 	.short	0x0000
        /*0046*/ 	.short	0x0000
        /*0048*/ 	.byte	0x00, 0xf0, 0x21, 0x00


	//----- nvinfo : EIATTR_MAXREG_COUNT
	.align		4
.L_183:
        /*004c*/ 	.byte	0x03, 0x1b
        /*004e*/ 	.short	0x0040


	//----- nvinfo : EIATTR_COOP_GROUP_INSTR_OFFSETS
	.align		4
        /*0050*/ 	.byte	0x04, 0x28
        /*0052*/ 	.short	(.L_185 - .L_184)


	//   ....[0]....
.L_184:
        /*0054*/ 	.word	0x000014d0


	//   ....[1]....
        /*0058*/ 	.word	0x00001520


	//   ....[2]....
        /*005c*/ 	.word	0x00001580


	//   ....[3]....
        /*0060*/ 	.word	0x000015a0


	//   ....[4]....
        /*0064*/ 	.word	0x000015c0


	//   ....[5]....
        /*0068*/ 	.word	0x00001650


	//   ....[6]....
        /*006c*/ 	.word	0x00001670


	//   ....[7]....
        /*0070*/ 	.word	0x00001690


	//   ....[8]....
        /*0074*/ 	.word	0x000016b0


	//   ....[9]....
        /*0078*/ 	.word	0x000016d0


	//   ....[10]....
        /*007c*/ 	.word	0x00001f90


	//   ....[11]....
        /*0080*/ 	.word	0x00002000


	//   ....[12]....
        /*0084*/ 	.word	0x00002020


	//   ....[13]....
        /*0088*/ 	.word	0x00002040


	//   ....[14]....
        /*008c*/ 	.word	0x00002060


	//   ....[15]....
        /*0090*/ 	.word	0x000020c0


	//   ....[16]....
        /*0094*/ 	.word	0x000020e0


	//   ....[17]....
        /*0098*/ 	.word	0x00002100


	//   ....[18]....
        /*009c*/ 	.word	0x00002120


	//   ....[19]....
        /*00a0*/ 	.word	0x00002140


	//----- nvinfo : EIATTR_EXIT_INSTR_OFFSETS
	.align		4
.L_185:
        /*00a4*/ 	.byte	0x04, 0x1c
        /*00a6*/ 	.short	(.L_187 - .L_186)


	//   ....[0]....
.L_186:
        /*00a8*/ 	.word	0x000021b0


	//   ....[1]....
        /*00ac*/ 	.word	0x00002ba0


	//   ....[2]....
        /*00b0*/ 	.word	0x00002ef0


	//----- nvinfo : EIATTR_MAX_THREADS
	.align		4
.L_187:
        /*00b4*/ 	.byte	0x04, 0x05
        /*00b6*/ 	.short	(.L_189 - .L_188)
.L_188:
        /*00b8*/ 	.word	0x00000400
        /*00bc*/ 	.word	0x00000001
        /*00c0*/ 	.word	0x00000001


	//----- nvinfo : EIATTR_CRS_STACK_SIZE
	.align		4
.L_189:
        /*00c4*/ 	.byte	0x04, 0x1e
        /*00c6*/ 	.short	(.L_191 - .L_190)
.L_190:
        /*00c8*/ 	.word	0x00000000
.L_191:


//--------------------- .nv.rel.action            --------------------------
	.section	.nv.rel.action,"",@"SHT_CUDA_RELOCINFO"
	.align	8
	.sectionentsize	8
        /*0000*/ 	.byte	0x4b, 0x00, 0x00, 0x00, 0x00, 0x00, 0x00, 0x00, 0x00, 0x02, 0x02, 0x08, 0x10, 0x0a, 0x2f, 0x22
        /* <DEDUP_REMOVED lines=13> */


//--------------------- .nv.constant2.fused_softmax_cast_n_3585_to_4096__kernel --------------------------
	.section	.nv.constant2.fused_softmax_cast_n_3585_to_4096__kernel,"a",@progbits
	.align	4
.nv.constant2.fused_softmax_cast_n_3585_to_4096__kernel:
        /*0000*/ 	.byte	0xff, 0x03, 0x00, 0x00, 0x00, 0x00, 0x00, 0x00


//--------------------- .nv.constant0.fused_softmax_cast_n_3585_to_4096__kernel --------------------------
	.section	.nv.constant0.fused_softmax_cast_n_3585_to_4096__kernel,"a",@progbits
	.align	4
.nv.constant0.fused_softmax_cast_n_3585_to_4096__kernel:
	.zero		376


//--------------------- .nv.constant0.fused_softmax_cast_n_3073_to_3584__kernel --------------------------
	.section	.nv.constant0.fused_softmax_cast_n_3073_to_3584__kernel,"a",@progbits
	.align	4
.nv.constant0.fused_softmax_cast_n_3073_to_3584__kernel:
	.zero		376


//--------------------- .nv.constant0.fused_softmax_cast_n_2561_to_3072__kernel --------------------------
	.section	.nv.constant0.fused_softmax_cast_n_2561_to_3072__kernel,"a",@progbits
	.align	4
.nv.constant0.fused_softmax_cast_n_2561_to_3072__kernel:
	.zero		376


//--------------------- .nv.constant0.fused_softmax_cast_n_2049_to_2560__kernel --------------------------
	.section	.nv.constant0.fused_softmax_cast_n_2049_to_2560__kernel,"a",@progbits
	.align	4
.nv.constant0.fused_softmax_cast_n_2049_to_2560__kernel:
	.zero		376


//--------------------- .nv.constant2.fused_softmax_cast_n_1025_to_2048__kernel --------------------------
	.section	.nv.constant2.fused_softmax_cast_n_1025_to_2048__kernel,"a",@progbits
	.align	4
.nv.constant2.fused_softmax_cast_n_1025_to_2048__kernel:
        /*0000*/ 	.byte	0xff, 0x01, 0x00, 0x00, 0x00, 0x00, 0x00, 0x00


//--------------------- .nv.constant0.fused_softmax_cast_n_1025_to_2048__kernel --------------------------
	.section	.nv.constant0.fused_softmax_cast_n_1025_to_2048__kernel,"a",@progbits
	.align	4
.nv.constant0.fused_softmax_cast_n_1025_to_2048__kernel:
	.zero		376


//--------------------- .nv.constant2.fused_softmax_cast_n_1_to_1024__kernel --------------------------
	.section	.nv.constant2.fused_softmax_cast_n_1_to_1024__kernel,"a",@progbits
	.align	4
.nv.constant2.fused_softmax_cast_n_1_to_1024__kernel:
        /*0000*/ 	.byte	0xff, 0x03, 0x00, 0x00, 0x00, 0x00, 0x00, 0x00


//--------------------- .nv.constant0.fused_softmax_cast_n_1_to_1024__kernel --------------------------
	.section	.nv.constant0.fused_softmax_cast_n_1_to_1024__kernel,"a",@progbits
	.align	4
.nv.constant0.fused_softmax_cast_n_1_to_1024__kernel:
	.zero		376


//--------------------- .text.fused_softmax_cast_n_3585_to_4096__kernel --------------------------
	.section	.text.fused_softmax_cast_n_3585_to_4096__kernel,"ax",@progbits
	.sectionflags	@"SHF_BARRIERS=1"
	.sectioninfo	@"SHI_REGISTERS=38"
	.align	128
        .global         fused_softmax_cast_n_3585_to_4096__kernel
        .type           fused_softmax_cast_n_3585_to_4096__kernel,@function
        .size           fused_softmax_cast_n_3585_to_4096__kernel,(.L_x_347 - fused_softmax_cast_n_3585_to_4096__kernel)
        .other          fused_softmax_cast_n_3585_to_4096__kernel,@"STO_CUDA_ENTRY STV_DEFAULT"
fused_softmax_cast_n_3585_to_4096__kernel:
.text.fused_softmax_cast_n_3585_to_4096__kernel:
[----:B------:R-:W-:-:S02]  /*0000*/  IMAD.MOV.U32 R1, RZ, RZ, c[0x0][0x28] ;  /* 0x00000a00ff017624 */ /* 0x000fc400078e00ff */
[----:B------:R-:W-:Y:S01]  /*0010*/  IMAD.MOV.U32 R6, RZ, RZ, c[0x0][0x170] ;  /* 0x00005c00ff067624 */ /* 0x000fe200078e00ff */
[----:B------:R-:W0:Y:S01]  /*0020*/  S2R R8, SR_TID.X ;  /* 0x0000000000087919 */ /* 0x000e220000002100 */
[----:B------:R-:W-:Y:S01]  /*0030*/  IMAD.MOV.U32 R0, RZ, RZ, c[0x0][0x174] ;  /* 0x00005d00ff007624 */ /* 0x000fe200078e00ff */
[----:B------:R-:W-:Y:S02]  /*0040*/  ULDC.64 UR4, c[0x0][0x118] ;  /* 0x0000460000047ab9 */ /* 0x000fe40000000a00 */
[----:B------:R-:W-:-:S04]  /*0050*/  ISETP.GE.U32.AND P0, PT, R6, 0x1, PT ;  /* 0x000000010600780c */ /* 0x000fc80003f06070 */
[----:B------:R-:W-:-:S04]  /*0060*/  ISETP.GE.AND.EX P1, PT, R0, RZ, PT, P0 ;  /* 0x000000ff0000720c */ /* 0x000fc80003f26300 */
[----:B------:R-:W-:-:S09]  /*0070*/  P2R R15, PR, RZ, 0x2 ;  /* 0x00000002ff0f7803 */ /* 0x000fd20000000000 */
[----:B------:R-:W-:Y:S05]  /*0080*/  @!P1 BRA `(.L_x_0) ;  /* 0x0000117000009947 */ /* 0x000fea0003800000 */
[----:B------:R-:W-:Y:S01]  /*0090*/  IMAD.MOV.U32 R3, RZ, RZ, 0x1 ;  /* 0x00000001ff037424 */ /* 0x000fe200078e00ff */
[----:B------:R-:W-:Y:S01]  /*00a0*/  ULDC UR6, c[0x0][0x174] ;  /* 0x00005d0000067ab9 */ /* 0x000fe20000000800 */
[----:B------:R-:W-:Y:S02]  /*00b0*/  IMAD.MOV.U32 R9, RZ, RZ, RZ ;  /* 0x000000ffff097224 */ /* 0x000fe400078e00ff */
[C---:B------:R-:W-:Y:S01]  /*00c0*/  IMAD.WIDE.U32 R2, R6.reuse, R3, c[0x2][0x0] ;  /* 0x0080000006027625 */ /* 0x040fe200078e0003 */
[----:B------:R-:W-:-:S03]  /*00d0*/  IADD3 R6, P2, R6, 0xff, RZ ;  /* 0x000000ff06067810 */ /* 0x000fc60007f5e0ff */
[----:B------:R-:W-:Y:S01]  /*00e0*/  IMAD.MOV.U32 R10, RZ, RZ, RZ ;  /* 0x000000ffff0a7224 */ /* 0x000fe200078e00ff */
[----:B------:R-:W-:-:S04]  /*00f0*/  IADD3 R5, R3, UR6, RZ ;  /* 0x0000000603057c10 */ /* 0x000fc8000fffe0ff */
[--C-:B------:R-:W-:Y:S02]  /*0100*/  SHF.R.S64 R3, R2, 0xa, R5.reuse ;  /* 0x0000000a02037819 */ /* 0x100fe40000001005 */
[----:B------:R-:W-:Y:S01]  /*0110*/  SHF.R.S32.HI R12, RZ, 0xa, R5 ;  /* 0x0000000aff0c7819 */ /* 0x000fe20000011405 */
[----:B------:R-:W-:Y:S01]  /*0120*/  IMAD.X R5, RZ, RZ, c[0x0][0x174], P2 ;  /* 0x00005d00ff057624 */ /* 0x000fe200010e06ff */
[----:B------:R-:W-:-:S04]  /*0130*/  ISETP.GT.U32.AND P0, PT, R3, 0x1, PT ;  /* 0x000000010300780c */ /* 0x000fc80003f04070 */
[----:B------:R-:W-:Y:S02]  /*0140*/  ISETP.GT.AND.EX P0, PT, R12, RZ, PT, P0 ;  /* 0x000000ff0c00720c */ /* 0x000fe40003f04300 */
[----:B------:R-:W-:Y:S02]  /*0150*/  SHF.R.S64 R6, R6, 0x8, R5 ;  /* 0x0000000806067819 */ /* 0x000fe40000001005 */
[----:B------:R-:W-:Y:S02]  /*0160*/  SEL R3, R3, 0x1, P0 ;  /* 0x0000000103037807 */ /* 0x000fe40000000000 */
[----:B------:R-:W-:Y:S02]  /*0170*/  SEL R12, R12, RZ, P0 ;  /* 0x000000ff0c0c7207 */ /* 0x000fe40000000000 */
[C---:B------:R-:W-:Y:S02]  /*0180*/  IADD3 R0, P1, R3.reuse, -0x1, RZ ;  /* 0xffffffff03007810 */ /* 0x040fe40007f3e0ff */
[----:B------:R-:W-:-:S02]  /*0190*/  LOP3.LUT R7, R3, 0x3, RZ, 0xc0, !PT ;  /* 0x0000000303077812 */ /* 0x000fc400078ec0ff */
[----:B------:R-:W-:Y:S02]  /*01a0*/  ISETP.GE.U32.AND P0, PT, R0, 0x3, PT ;  /* 0x000000030000780c */ /* 0x000fe40003f06070 */
[----:B------:R-:W-:Y:S02]  /*01b0*/  IADD3.X R0, R12, -0x1, RZ, P1, !PT ;  /* 0xffffffff0c007810 */ /* 0x000fe40000ffe4ff */
[----:B------:R-:W-:Y:S02]  /*01c0*/  ISETP.NE.U32.AND P1, PT, R7, RZ, PT ;  /* 0x000000ff0700720c */ /* 0x000fe40003f25070 */
[----:B------:R-:W-:Y:S02]  /*01d0*/  ISETP.GE.U32.AND.EX P0, PT, R0, RZ, PT, P0 ;  /* 0x000000ff0000720c */ /* 0x000fe40003f06100 */
[----:B------:R-:W-:Y:S02]  /*01e0*/  SHF.R.S32.HI R5, RZ, 0x8, R5 ;  /* 0x00000008ff057819 */ /* 0x000fe40000011405 */
[----:B------:R-:W-:-:S02]  /*01f0*/  ISETP.NE.AND.EX P1, PT, RZ, RZ, PT, P1 ;  /* 0x000000ffff00720c */ /* 0x000fc40003f25310 */
[C---:B------:R-:W-:Y:S01]  /*0200*/  SHF.L.U64.HI R0, R6.reuse, 0x6, R5 ;  /* 0x0000000606007819 */ /* 0x040fe20000010205 */
[----:B------:R-:W-:Y:S01]  /*0210*/  IMAD.SHL.U32 R6, R6, 0x40, RZ ;  /* 0x0000004006067824 */ /* 0x000fe200078e00ff */
[----:B------:R-:W-:-:S05]  /*0220*/  P2R R20, PR, RZ, 0x2 ;  /* 0x00000002ff147803 */ /* 0x000fca0000000000 */
[----:B------:R-:W-:Y:S05]  /*0230*/  @!P0 BRA `(.L_x_1) ;  /* 0x00000c0000008947 */ /* 0x000fea0003800000 */
[----:B------:R-:W1:Y:S01]  /*0240*/  S2R R11, SR_CTAID.X ;  /* 0x00000000000b7919 */ /* 0x000e620000002500 */
[----:B------:R-:W-:Y:S01]  /*0250*/  LOP3.LUT R14, R3, 0x3, RZ, 0xc0, !PT ;  /* 0x00000003030e7812 */ /* 0x000fe200078ec0ff */
[----:B0-----:R-:W-:-:S03]  /*0260*/  IMAD.SHL.U32 R13, R8, 0x4, RZ ;  /* 0x00000004080d7824 */ /* 0x001fc600078e00ff */
[----:B------:R-:W-:-:S04]  /*0270*/  IADD3 R14, P0, -R14, R3, RZ ;  /* 0x000000030e0e7210 */ /* 0x000fc80007f1e1ff */
[----:B------:R-:W-:-:S02]  /*0280*/  IADD3.X R12, R12, -0x1, RZ, P0, !PT ;  /* 0xffffffff0c0c7810 */ /* 0x000fc400007fe4ff */
.L_x_2:
[C---:B------:R-:W-:Y:S01]  /*0290*/  SHF.L.U64.HI R5, R9.reuse, 0xa, R10 ;  /* 0x0000000a09057819 */ /* 0x040fe2000001020a */
[C---:B------:R-:W-:Y:S01]  /*02a0*/  IMAD.SHL.U32 R4, R9.reuse, 0x400, RZ ;  /* 0x0000040009047824 */ /* 0x040fe200078e00ff */
[----:B------:R-:W-:-:S03]  /*02b0*/  LEA R3, P1, R9, R8, 0x8 ;  /* 0x0000000809037211 */ /* 0x000fc600078240ff */
[----:B------:R-:W-:Y:S01]  /*02c0*/  IMAD.WIDE.U32 R16, R8, 0x4, R4 ;  /* 0x0000000408107825 */ /* 0x000fe200078e0004 */
[----:B------:R-:W-:Y:S02]  /*02d0*/  ISETP.GE.U32.AND P0, PT, R3, R6, PT ;  /* 0x000000060300720c */ /* 0x000fe40003f06070 */
[----:B------:R-:W-:Y:S02]  /*02e0*/  LEA.HI.X R3, R9, RZ, R10, 0x8, P1 ;  /* 0x000000ff09037211 */ /* 0x000fe400008f440a */
[----:B------:R-:W-:Y:S02]  /*02f0*/  IADD3 R2, P3, R16, 0x1, RZ ;  /* 0x0000000110027810 */ /* 0x000fe40007f7e0ff */
[----:B------:R-:W-:Y:S02]  /*0300*/  ISETP.GE.AND.EX P0, PT, R3, R0, PT, P0 ;  /* 0x000000000300720c */ /* 0x000fe40003f06300 */
[----:B------:R-:W-:Y:S01]  /*0310*/  ISETP.GE.U32.AND P4, PT, R2, c[0x0][0x170], PT ;  /* 0x00005c0002007a0c */ /* 0x000fe20003f86070 */
[----:B------:R-:W-:Y:S01]  /*0320*/  IMAD.X R18, RZ, RZ, R17, P3 ;  /* 0x000000ffff127224 */ /* 0x000fe200018e0611 */
[----:B------:R-:W-:-:S02]  /*0330*/  IADD3 R3, P2, R16, 0x2, RZ ;  /* 0x0000000210037810 */ /* 0x000fc40007f5e0ff */
[C---:B------:R-:W-:Y:S02]  /*0340*/  IADD3 R2, P1, R16.reuse, 0x3, RZ ;  /* 0x0000000310027810 */ /* 0x040fe40007f3e0ff */
[----:B------:R-:W-:Y:S01]  /*0350*/  ISETP.GE.U32.AND P3, PT, R3, c[0x0][0x170], PT ;  /* 0x00005c0003007a0c */ /* 0x000fe20003f66070 */
[--C-:B------:R-:W-:Y:S01]  /*0360*/  IMAD.X R5, RZ, RZ, R17.reuse, P2 ;  /* 0x000000ffff057224 */ /* 0x100fe200010e0611 */
[----:B------:R-:W-:Y:S01]  /*0370*/  ISETP.GE.U32.AND P2, PT, R16, c[0x0][0x170], PT ;  /* 0x00005c0010007a0c */ /* 0x000fe20003f46070 */
[----:B------:R-:W-:Y:S01]  /*0380*/  IMAD.X R3, RZ, RZ, R17, P1 ;  /* 0x000000ffff037224 */ /* 0x000fe200008e0611 */
[----:B------:R-:W-:Y:S02]  /*0390*/  ISETP.GE.U32.AND P1, PT, R2, c[0x0][0x170], PT ;  /* 0x00005c0002007a0c */ /* 0x000fe40003f26070 */
[----:B------:R-:W-:Y:S02]  /*03a0*/  ISETP.GE.OR.EX P4, PT, R18, c[0x0][0x174], P0, P4 ;  /* 0x00005d0012007a0c */ /* 0x000fe40000786740 */
[----:B------:R-:W-:-:S02]  /*03b0*/  ISETP.GE.OR.EX P3, PT, R5, c[0x0][0x174], P0, P3 ;  /* 0x00005d0005007a0c */ /* 0x000fc40000766730 */
[----:B------:R-:W-:Y:S01]  /*03c0*/  ISETP.GE.OR.EX P2, PT, R17, c[0x0][0x174], P0, P2 ;  /* 0x00005d0011007a0c */ /* 0x000fe20000746720 */
[----:B-1----:R-:W-:Y:S01]  /*03d0*/  IMAD.WIDE.U32 R16, R11, c[0x0][0x170], R16 ;  /* 0x00005c000b107a25 */ /* 0x002fe200078e0010 */
[----:B------:R-:W-:Y:S02]  /*03e0*/  ISETP.GE.OR.EX P1, PT, R3, c[0x0][0x174], P0, P1 ;  /* 0x00005d0003007a0c */ /* 0x000fe40000726710 */
[----:B------:R-:W-:Y:S01]  /*03f0*/  IADD3 R23, P0, R9, 0x1, RZ ;  /* 0x0000000109177810 */ /* 0x000fe20007f1e0ff */
[----:B------:R-:W-:Y:S01]  /*0400*/  IMAD R3, R11, c[0x0][0x174], R17 ;  /* 0x00005d000b037a24 */ /* 0x000fe200078e0211 */
[----:B------:R-:W-:Y:S02]  /*0410*/  P2R R29, PR, RZ, 0x2 ;  /* 0x00000002ff1d7803 */ /* 0x000fe40000000000 */
[----:B------:R-:W-:Y:S01]  /*0420*/  P2R R26, PR, RZ, 0x4 ;  /* 0x00000004ff1a7803 */ /* 0x000fe20000000000 */
[----:B------:R-:W-:Y:S01]  /*0430*/  IMAD.X R22, RZ, RZ, R10, P0 ;  /* 0x000000ffff167224 */ /* 0x000fe200000e060a */
[----:B------:R-:W-:Y:S01]  /*0440*/  LEA R2, P0, R16, c[0x0][0x160], 0x2 ;  /* 0x0000580010027a11 */ /* 0x000fe200078010ff */
[----:B------:R-:W-:Y:S01]  /*0450*/  IMAD.SHL.U32 R18, R23, 0x400, RZ ;  /* 0x0000040017127824 */ /* 0x000fe200078e00ff */
[----:B------:R-:W-:-:S02]  /*0460*/  P2R R21, PR, RZ, 0x8 ;  /* 0x00000008ff157803 */ /* 0x000fc40000000000 */
[C---:B------:R-:W-:Y:S02]  /*0470*/  SHF.L.U64.HI R19, R23.reuse, 0xa, R22 ;  /* 0x0000000a17137819 */ /* 0x040fe40000010216 */
[----:B------:R-:W-:Y:S02]  /*0480*/  LEA.HI.X R3, R16, c[0x0][0x164], R3, 0x2, P0 ;  /* 0x0000590010037a11 */ /* 0x000fe400000f1403 */
[C---:B------:R-:W-:Y:S01]  /*0490*/  LEA R5, P0, R23.reuse, R8, 0x8 ;  /* 0x0000000817057211 */ /* 0x040fe200078040ff */
[----:B------:R-:W-:Y:S01]  /*04a0*/  IMAD.WIDE.U32 R18, R8, 0x4, R18 ;  /* 0x0000000408127825 */ /* 0x000fe200078e0012 */
[----:B------:R-:W-:Y:S02]  /*04b0*/  P2R R25, PR, RZ, 0x10 ;  /* 0x00000010ff197803 */ /* 0x000fe40000000000 */
[----:B------:R-:W-:Y:S02]  /*04c0*/  LEA.HI.X R17, R23, RZ, R22, 0x8, P0 ;  /* 0x000000ff17117211 */ /* 0x000fe400000f4416 */
[----:B------:R-:W-:-:S02]  /*04d0*/  IADD3 R27, P0, R18, 0x1, RZ ;  /* 0x00000001121b7810 */ /* 0x000fc40007f1e0ff */
[----:B------:R-:W-:-:S03]  /*04e0*/  ISETP.GE.U32.AND P1, PT, R18, c[0x0][0x170], PT ;  /* 0x00005c0012007a0c */ /* 0x000fc60003f26070 */
[----:B------:R-:W-:Y:S01]  /*04f0*/  IMAD.X R28, RZ, RZ, R19, P0 ;  /* 0x000000ffff1c7224 */ /* 0x000fe200000e0613 */
[----:B------:R-:W-:-:S05]  /*0500*/  IADD3 R23, P0, R18, 0x2, RZ ;  /* 0x0000000212177810 */ /* 0x000fca0007f1e0ff */
[----:B------:R-:W-:Y:S01]  /*0510*/  IMAD.X R24, RZ, RZ, R19, P0 ;  /* 0x000000ffff187224 */ /* 0x000fe200000e0613 */
[----:B------:R-:W-:-:S05]  /*0520*/  IADD3 R16, P0, R18, 0x3, RZ ;  /* 0x0000000312107810 */ /* 0x000fca0007f1e0ff */
[----:B------:R-:W-:Y:S01]  /*0530*/  IMAD.X R22, RZ, RZ, R19, P0 ;  /* 0x000000ffff167224 */ /* 0x000fe200000e0613 */
[----:B------:R-:W-:-:S04]  /*0540*/  ISETP.GE.U32.AND P0, PT, R5, R6, PT ;  /* 0x000000060500720c */ /* 0x000fc80003f06070 */
[----:B------:R-:W-:-:S04]  /*0550*/  ISETP.GE.AND.EX P0, PT, R17, R0, PT, P0 ;  /* 0x000000001100720c */ /* 0x000fc80003f06300 */
[----:B------:R-:W-:Y:S02]  /*0560*/  ISETP.GE.OR.EX P2, PT, R19, c[0x0][0x174], P0, P1 ;  /* 0x00005d0013007a0c */ /* 0x000fe40000746710 */
[----:B------:R-:W-:Y:S02]  /*0570*/  ISETP.GE.U32.AND P1, PT, R27, c[0x0][0x170], PT ;  /* 0x00005c001b007a0c */ /* 0x000fe40003f26070 */
[----:B------:R-:W-:Y:S02]  /*0580*/  P2R R18, PR, RZ, 0x4 ;  /* 0x00000004ff127803 */ /* 0x000fe40000000000 */
[----:B------:R-:W-:Y:S02]  /*0590*/  ISETP.GE.OR.EX P3, PT, R28, c[0x0][0x174], P0, P1 ;  /* 0x00005d001c007a0c */ /* 0x000fe40000766710 */
[----:B------:R-:W-:Y:S02]  /*05a0*/  ISETP.GE.U32.AND P1, PT, R23, c[0x0][0x170], PT ;  /* 0x00005c0017007a0c */ /* 0x000fe40003f26070 */
[----:B------:R-:W-:-:S02]  /*05b0*/  P2R R28, PR, RZ, 0x8 ;  /* 0x00000008ff1c7803 */ /* 0x000fc40000000000 */
[----:B------:R-:W-:Y:S02]  /*05c0*/  ISETP.GE.OR.EX P2, PT, R24, c[0x0][0x174], P0, P1 ;  /* 0x00005d0018007a0c */ /* 0x000fe40000746710 */
[----:B------:R-:W-:Y:S02]  /*05d0*/  ISETP.GE.U32.AND P1, PT, R16, c[0x0][0x170], PT ;  /* 0x00005c0010007a0c */ /* 0x000fe40003f26070 */
[----:B------:R-:W-:Y:S02]  /*05e0*/  P2R R27, PR, RZ, 0x4 ;  /* 0x00000004ff1b7803 */ /* 0x000fe40000000000 */
[----:B------:R-:W-:Y:S02]  /*05f0*/  ISETP.GE.OR.EX P1, PT, R22, c[0x0][0x174], P0, P1 ;  /* 0x00005d0016007a0c */ /* 0x000fe40000726710 */
[----:B------:R-:W-:Y:S02]  /*0600*/  IADD3 R23, P0, R9, 0x2, RZ ;  /* 0x0000000209177810 */ /* 0x000fe40007f1e0ff */
[----:B------:R-:W-:-:S03]  /*0610*/  P2R R24, PR, RZ, 0x2 ;  /* 0x00000002ff187803 */ /* 0x000fc60000000000 */
[----:B------:R-:W-:Y:S01]  /*0620*/  IMAD.X R16, RZ, RZ, R10, P0 ;  /* 0x000000ffff107224 */ /* 0x000fe200000e060a */
[----:B------:R-:W-:-:S04]  /*0630*/  LEA R5, P0, R23, R8, 0x8 ;  /* 0x0000000817057211 */ /* 0x000fc800078040ff */
[C-C-:B------:R-:W-:Y:S02]  /*0640*/  LEA.HI.X R19, R23.reuse, RZ, R16.reuse, 0x8, P0 ;  /* 0x000000ff17137211 */ /* 0x140fe400000f4410 */
[C---:B------:R-:W-:Y:S01]  /*0650*/  SHF.L.U64.HI R17, R23.reuse, 0xa, R16 ;  /* 0x0000000a17117819 */ /* 0x040fe20000010210 */
[----:B------:R-:W-:Y:S01]  /*0660*/  IMAD.SHL.U32 R16, R23, 0x400, RZ ;  /* 0x0000040017107824 */ /* 0x000fe200078e00ff */
[----:B------:R-:W-:-:S03]  /*0670*/  ISETP.GE.U32.AND P3, PT, R5, R6, PT ;  /* 0x000000060500720c */ /* 0x000fc60003f66070 */
[----:B------:R-:W-:Y:S01]  /*0680*/  IMAD.WIDE.U32 R16, R8, 0x4, R16 ;  /* 0x0000000408107825 */ /* 0x000fe200078e0010 */
[----:B------:R-:W-:-:S04]  /*0690*/  ISETP.GE.AND.EX P3, PT, R19, R0, PT, P3 ;  /* 0x000000001300720c */ /* 0x000fc80003f66330 */
[----:B------:R-:W-:-:S04]  /*06a0*/  IADD3 R22, P0, R16, 0x1, RZ ;  /* 0x0000000110167810 */ /* 0x000fc80007f1e0ff */
[----:B------:R-:W-:Y:S01]  /*06b0*/  ISETP.GE.U32.AND P5, PT, R22, c[0x0][0x170], PT ;  /* 0x00005c0016007a0c */ /* 0x000fe20003fa6070 */
[----:B------:R-:W-:Y:S01]  /*06c0*/  IMAD.X R23, RZ, RZ, R17, P0 ;  /* 0x000000ffff177224 */ /* 0x000fe200000e0611 */
[----:B------:R-:W-:-:S04]  /*06d0*/  IADD3 R34, P0, R16, 0x2, RZ ;  /* 0x0000000210227810 */ /* 0x000fc80007f1e0ff */
[----:B------:R-:W-:Y:S01]  /*06e0*/  ISETP.GE.OR.EX P5, PT, R23, c[0x0][0x174], P3, P5 ;  /* 0x00005d0017007a0c */ /* 0x000fe20001fa6750 */
[--C-:B------:R-:W-:Y:S01]  /*06f0*/  IMAD.X R33, RZ, RZ, R17.reuse, P0 ;  /* 0x000000ffff217224 */ /* 0x100fe200000e0611 */
[----:B------:R-:W-:Y:S02]  /*0700*/  IADD3 R32, P0, R16, 0x3, RZ ;  /* 0x0000000310207810 */ /* 0x000fe40007f1e0ff */
[----:B------:R-:W-:Y:S02]  /*0710*/  P2R R22, PR, RZ, 0x20 ;  /* 0x00000020ff167803 */ /* 0x000fe40000000000 */
[----:B------:R-:W-:Y:S01]  /*0720*/  ISETP.GE.U32.AND P4, PT, R34, c[0x0][0x170], PT ;  /* 0x00005c0022007a0c */ /* 0x000fe20003f86070 */
[----:B------:R-:W-:Y:S01]  /*0730*/  IMAD.X R31, RZ, RZ, R17, P0 ;  /* 0x000000ffff1f7224 */ /* 0x000fe200000e0611 */
[----:B------:R-:W-:Y:S02]  /*0740*/  ISETP.GE.U32.AND P0, PT, R16, c[0x0][0x170], PT ;  /* 0x00005c0010007a0c */ /* 0x000fe40003f06070 */
[----:B------:R-:W-:-:S02]  /*0750*/  ISETP.GE.OR.EX P4, PT, R33, c[0x0][0x174], P3, P4 ;  /* 0x00005d0021007a0c */ /* 0x000fc40001f86740 */
[----:B------:R-:W-:-:S04]  /*0760*/  ISETP.GE.OR.EX P0, PT, R17, c[0x0][0x174], P3, P0 ;  /* 0x00005d0011007a0c */ /* 0x000fc80001f06700 */
[----:B------:R-:W-:Y:S02]  /*0770*/  P2R R5, PR, RZ, 0x1 ;  /* 0x00000001ff057803 */ /* 0x000fe40000000000 */
[----:B------:R-:W-:Y:S02]  /*0780*/  ISETP.GE.U32.AND P0, PT, R32, c[0x0][0x170], PT ;  /* 0x00005c0020007a0c */ /* 0x000fe40003f06070 */
[----:B------:R-:W-:Y:S02]  /*0790*/  ISETP.NE.AND P5, PT, R5, RZ, PT ;  /* 0x000000ff0500720c */ /* 0x000fe40003fa5270 */
[----:B------:R-:W-:Y:S02]  /*07a0*/  ISETP.GE.OR.EX P3, PT, R31, c[0x0][0x174], P3, P0 ;  /* 0x00005d001f007a0c */ /* 0x000fe40001f66700 */
[----:B------:R-:W-:Y:S02]  /*07b0*/  P2R R23, PR, RZ, 0x20 ;  /* 0x00000020ff177803 */ /* 0x000fe40000000000 */
[----:B------:R-:W-:-:S04]  /*07c0*/  ISETP.NE.AND P5, PT, R24, RZ, PT ;  /* 0x000000ff1800720c */ /* 0x000fc80003fa5270 */
        /* <DEDUP_REMOVED lines=9> */
[----:B------:R-:W-:Y:S02]  /*0860*/  ISETP.NE.AND P5, PT, R21, RZ, PT ;  /* 0x000000ff1500720c */ /* 0x000fe40003fa5270 */
[----:B------:R-:W-:Y:S02]  /*0870*/  IADD3 R21, P0, R9, 0x3, RZ ;  /* 0x0000000309157810 */ /* 0x000fe40007f1e0ff */
[----:B------:R-:W-:Y:S02]  /*0880*/  P2R R29, PR, RZ, 0x20 ;  /* 0x00000020ff1d7803 */ /* 0x000fe40000000000 */
[----:B------:R-:W-:Y:S01]  /*0890*/  ISETP.NE.AND P5, PT, R25, RZ, PT ;  /* 0x000000ff1900720c */ /* 0x000fe20003fa5270 */
[----:B------:R-:W-:Y:S01]  /*08a0*/  IMAD.X R16, RZ, RZ, R10, P0 ;  /* 0x000000ffff107224 */ /* 0x000fe200000e060a */
[----:B------:R-:W-:-:S02]  /*08b0*/  LEA R5, P0, R21, R8, 0x8 ;  /* 0x0000000815057211 */ /* 0x000fc400078040ff */
[----:B------:R-:W-:Y:S02]  /*08c0*/  P2R R25, PR, RZ, 0x20 ;  /* 0x00000020ff197803 */ /* 0x000fe40000000000 */
[C-C-:B------:R-:W-:Y:S02]  /*08d0*/  LEA.HI.X R19, R21.reuse, RZ, R16.reuse, 0x8, P0 ;  /* 0x000000ff15137211 */ /* 0x140fe400000f4410 */
[C---:B------:R-:W-:Y:S01]  /*08e0*/  SHF.L.U64.HI R17, R21.reuse, 0xa, R16 ;  /* 0x0000000a15117819 */ /* 0x040fe20000010210 */
[----:B------:R-:W-:Y:S01]  /*08f0*/  IMAD.SHL.U32 R16, R21, 0x400, RZ ;  /* 0x0000040015107824 */ /* 0x000fe200078e00ff */
[----:B------:R-:W-:Y:S02]  /*0900*/  ISETP.NE.AND P5, PT, R26, RZ, PT ;  /* 0x000000ff1a00720c */ /* 0x000fe40003fa5270 */
[----:B------:R-:W-:Y:S01]  /*0910*/  ISETP.GE.U32.AND P6, PT, R5, R6, PT ;  /* 0x000000060500720c */ /* 0x000fe20003fc6070 */
[----:B------:R-:W-:Y:S01]  /*0920*/  IMAD.WIDE.U32 R16, R8, 0x4, R16 ;  /* 0x0000000408107825 */ /* 0x000fe200078e0010 */
[----:B------:R-:W-:-:S02]  /*0930*/  P2R R26, PR, RZ, 0x20 ;  /* 0x00000020ff1a7803 */ /* 0x000fc40000000000 */
[----:B------:R-:W-:Y:S02]  /*0940*/  ISETP.GE.AND.EX P6, PT, R19, R0, PT, P6 ;  /* 0x000000001300720c */ /* 0x000fe40003fc6360 */
[C---:B------:R-:W-:Y:S02]  /*0950*/  IADD3 R34, P0, R16.reuse, 0x1, RZ ;  /* 0x0000000110227810 */ /* 0x040fe40007f1e0ff */
[----:B------:R-:W-:Y:S02]  /*0960*/  ISETP.GE.U32.AND P2, PT, R16, c[0x0][0x170], PT ;  /* 0x00005c0010007a0c */ /* 0x000fe40003f46070 */
[----:B------:R-:W-:Y:S01]  /*0970*/  ISETP.GE.U32.AND P1, PT, R34, c[0x0][0x170], PT ;  /* 0x00005c0022007a0c */ /* 0x000fe20003f26070 */
[----:B------:R-:W-:Y:S01]  /*0980*/  IMAD.X R35, RZ, RZ, R17, P0 ;  /* 0x000000ffff237224 */ /* 0x000fe200000e0611 */
[----:B------:R-:W-:Y:S02]  /*0990*/  IADD3 R32, P0, R16, 0x2, RZ ;  /* 0x0000000210207810 */ /* 0x000fe40007f1e0ff */
[----:B------:R-:W-:-:S02]  /*09a0*/  ISETP.GE.OR.EX P2, PT, R17, c[0x0][0x174], P6, P2 ;  /* 0x00005d0011007a0c */ /* 0x000fc40003746720 */
[----:B------:R-:W-:Y:S01]  /*09b0*/  ISETP.GE.OR.EX P1, PT, R35, c[0x0][0x174], P6, P1 ;  /* 0x00005d0023007a0c */ /* 0x000fe20003726710 */
[----:B------:R-:W-:Y:S01]  /*09c0*/  IMAD.X R33, RZ, RZ, R17, P0 ;  /* 0x000000ffff217224 */ /* 0x000fe200000e0611 */
[----:B------:R-:W-:-:S04]  /*09d0*/  IADD3 R21, P0, R16, 0x3, RZ ;  /* 0x0000000310157810 */ /* 0x000fc80007f1e0ff */
[----:B------:R-:W-:Y:S01]  /*09e0*/  ISETP.GE.U32.AND P5, PT, R21, c[0x0][0x170], PT ;  /* 0x00005c0015007a0c */ /* 0x000fe20003fa6070 */
[----:B------:R-:W-:Y:S01]  /*09f0*/  IMAD.X R31, RZ, RZ, R17, P0 ;  /* 0x000000ffff1f7224 */ /* 0x000fe200000e0611 */
[----:B------:R-:W-:-:S04]  /*0a00*/  ISETP.GE.U32.AND P0, PT, R32, c[0x0][0x170], PT ;  /* 0x00005c0020007a0c */ /* 0x000fc80003f06070 */
[----:B------:R-:W-:Y:S02]  /*0a10*/  ISETP.GE.OR.EX P0, PT, R33, c[0x0][0x174], P6, P0 ;  /* 0x00005d0021007a0c */ /* 0x000fe40003706700 */
[----:B------:R-:W-:Y:S02]  /*0a20*/  ISETP.GE.OR.EX P6, PT, R31, c[0x0][0x174], P6, P5 ;  /* 0x00005d001f007a0c */ /* 0x000fe400037c6750 */
[----:B------:R-:W-:-:S13]  /*0a30*/  ISETP.NE.AND P5, PT, R26, RZ, PT ;  /* 0x000000ff1a00720c */ /* 0x000fda0003fa5270 */
[----:B------:R-:W2:Y:S01]  /*0a40*/  @!P5 LDG.E.CONSTANT R5, [R2.64] ;  /* 0x000000040205d981 */ /* 0x000ea2000c1e9900 */
[----:B------:R-:W-:-:S05]  /*0a50*/  @!P5 IMAD.IADD R26, R13, 0x1, R4 ;  /* 0x000000010d1ad824 */ /* 0x000fca00078e0204 */
[----:B--2---:R0:W-:Y:S01]  /*0a60*/  @!P5 STS [R26.X4+0x50], R5 ;  /* 0x000050051a00d388 */ /* 0x0041e20000004800 */
[----:B------:R-:W-:-:S13]  /*0a70*/  ISETP.NE.AND P5, PT, R25, RZ, PT ;  /* 0x000000ff1900720c */ /* 0x000fda0003fa5270 */
[----:B------:R-:W2:Y:S01]  /*0a80*/  @!P5 LDG.E.CONSTANT R16, [R2.64+0x4] ;  /* 0x000004040210d981 */ /* 0x000ea2000c1e9900 */
[----:B------:R-:W-:-:S05]  /*0a90*/  @!P5 IMAD.IADD R21, R13, 0x1, R4 ;  /* 0x000000010d15d824 */ /* 0x000fca00078e0204 */
[----:B--2---:R-:W-:Y:S01]  /*0aa0*/  @!P5 STS [R21.X4+0x54], R16 ;  /* 0x000054101500d388 */ /* 0x004fe20000004800 */
        /* <DEDUP_REMOVED lines=10> */
[----:B0-----:R-:W-:-:S05]  /*0b50*/  @!P5 IMAD.IADD R26, R13, 0x1, R4 ;  /* 0x000000010d1ad824 */ /* 0x001fca00078e0204 */
[----:B--2---:R-:W-:Y:S01]  /*0b60*/  @!P5 STS [R26.X4+0x1050], R19 ;  /* 0x001050131a00d388 */ /* 0x004fe20000004800 */
[----:B------:R-:W-:-:S13]  /*0b70*/  ISETP.NE.AND P5, PT, R28, RZ, PT ;  /* 0x000000ff1c00720c */ /* 0x000fda0003fa5270 */
[----:B------:R-:W2:Y:S01]  /*0b80*/  @!P5 LDG.E.CONSTANT R5, [R2.64+0x1004] ;  /* 0x001004040205d981 */ /* 0x000ea2000c1e9900 */
[----:B------:R-:W-:-:S05]  /*0b90*/  @!P5 IMAD.IADD R28, R13, 0x1, R4 ;  /* 0x000000010d1cd824 */ /* 0x000fca00078e0204 */
[----:B--2---:R0:W-:Y:S01]  /*0ba0*/  @!P5 STS [R28.X4+0x1054], R5 ;  /* 0x001054051c00d388 */ /* 0x0041e20000004800 */
[----:B------:R-:W-:-:S03]  /*0bb0*/  ISETP.NE.AND P5, PT, R27, RZ, PT ;  /* 0x000000ff1b00720c */ /* 0x000fc60003fa5270 */
[----:B0-----:R-:W2:Y:S10]  /*0bc0*/  @!P4 LDG.E.CONSTANT R5, [R2.64+0x2008] ;  /* 0x002008040205c981 */ /* 0x001eb4000c1e9900 */
[----:B------:R-:W3:Y:S01]  /*0bd0*/  @!P5 LDG.E.CONSTANT R16, [R2.64+0x1008] ;  /* 0x001008040210d981 */ /* 0x000ee2000c1e9900 */
[----:B------:R-:W-:-:S05]  /*0be0*/  @!P5 IMAD.IADD R21, R13, 0x1, R4 ;  /* 0x000000010d15d824 */ /* 0x000fca00078e0204 */
[----:B---3--:R0:W-:Y:S01]  /*0bf0*/  @!P5 STS [R21.X4+0x1058], R16 ;  /* 0x001058101500d388 */ /* 0x0081e20000004800 */
[----:B------:R-:W-:-:S03]  /*0c00*/  ISETP.NE.AND P5, PT, R24, RZ, PT ;  /* 0x000000ff1800720c */ /* 0x000fc60003fa5270 */
[----:B0-----:R-:W3:Y:S10]  /*0c10*/  @!P3 LDG.E.CONSTANT R16, [R2.64+0x200c] ;  /* 0x00200c040210b981 */ /* 0x001ef4000c1e9900 */
[----:B------:R-:W4:Y:S01]  /*0c20*/  @!P5 LDG.E.CONSTANT R17, [R2.64+0x100c] ;  /* 0x00100c040211d981 */ /* 0x000f22000c1e9900 */
[----:B------:R-:W-:-:S03]  /*0c30*/  @!P5 IMAD.IADD R24, R13, 0x1, R4 ;  /* 0x000000010d18d824 */ /* 0x000fc600078e0204 */
[----:B------:R-:W5:Y:S04]  /*0c40*/  @!P1 LDG.E.CONSTANT R21, [R2.64+0x3004] ;  /* 0x0030040402159981 */ /* 0x000f68000c1e9900 */
[----:B----4-:R0:W-:Y:S01]  /*0c50*/  @!P5 STS [R24.X4+0x105c], R17 ;  /* 0x00105c111800d388 */ /* 0x0101e20000004800 */
[----:B------:R-:W-:-:S03]  /*0c60*/  ISETP.NE.AND P5, PT, R23, RZ, PT ;  /* 0x000000ff1700720c */ /* 0x000fc60003fa5270 */
[----:B0-----:R-:W4:Y:S10]  /*0c70*/  @!P2 LDG.E.CONSTANT R17, [R2.64+0x3000] ;  /* 0x003000040211a981 */ /* 0x001f34000c1e9900 */
[----:B------:R-:W2:Y:S01]  /*0c80*/  @!P5 LDG.E.CONSTANT R18, [R2.64+0x2000] ;  /* 0x002000040212d981 */ /* 0x000ea2000c1e9900 */
[----:B------:R-:W-:-:S05]  /*0c90*/  @!P5 IMAD.IADD R23, R13, 0x1, R4 ;  /* 0x000000010d17d824 */ /* 0x000fca00078e0204 */
[----:B--2---:R0:W-:Y:S01]  /*0ca0*/  @!P5 STS [R23.X4+0x2050], R18 ;  /* 0x002050121700d388 */ /* 0x0041e20000004800 */
[----:B------:R-:W-:-:S03]  /*0cb0*/  ISETP.NE.AND P5, PT, R22, RZ, PT ;  /* 0x000000ff1600720c */ /* 0x000fc60003fa5270 */
[----:B------:R-:W2:Y:S04]  /*0cc0*/  @!P0 LDG.E.CONSTANT R22, [R2.64+0x3008] ;  /* 0x0030080402168981 */ /* 0x000ea8000c1e9900 */
[----:B0-----:R-:W2:Y:S06]  /*0cd0*/  @!P6 LDG.E.CONSTANT R18, [R2.64+0x300c] ;  /* 0x00300c040212e981 */ /* 0x001eac000c1e9900 */
[----:B------:R-:W2:Y:S01]  /*0ce0*/  @!P5 LDG.E.CONSTANT R19, [R2.64+0x2004] ;  /* 0x002004040213d981 */ /* 0x000ea2000c1e9900 */
[----:B------:R-:W-:-:S02]  /*0cf0*/  @!P5 IMAD.IADD R26, R13, 0x1, R4 ;  /* 0x000000010d1ad824 */ /* 0x000fc400078e0204 */
[C-C-:B------:R-:W-:Y:S02]  /*0d00*/  @!P4 IMAD.IADD R28, R13.reuse, 0x1, R4.reuse ;  /* 0x000000010d1cc824 */ /* 0x140fe400078e0204 */
[C-C-:B------:R-:W-:Y:S02]  /*0d10*/  @!P3 IMAD.IADD R23, R13.reuse, 0x1, R4.reuse ;  /* 0x000000010d17b824 */ /* 0x140fe400078e0204 */
[C-C-:B------:R-:W-:Y:S02]  /*0d20*/  @!P2 IMAD.IADD R24, R13.reuse, 0x1, R4.reuse ;  /* 0x000000010d18a824 */ /* 0x140fe400078e0204 */
[C-C-:B------:R-:W-:Y:S01]  /*0d30*/  @!P6 IMAD.IADD R25, R13.reuse, 0x1, R4.reuse ;  /* 0x000000010d19e824 */ /* 0x140fe200078e0204 */
[----:B--2---:R0:W-:Y:S04]  /*0d40*/  @!P5 STS [R26.X4+0x2054], R19 ;  /* 0x002054131a00d388 */ /* 0x0041e80000004800 */
[----:B------:R1:W-:Y:S01]  /*0d50*/  @!P4 STS [R28.X4+0x2058], R5 ;  /* 0x002058051c00c388 */ /* 0x0003e20000004800 */
[----:B0-----:R-:W-:-:S02]  /*0d60*/  @!P1 IMAD.IADD R26, R13, 0x1, R4 ;  /* 0x000000010d1a9824 */ /* 0x001fc400078e0204 */
[----:B------:R-:W-:Y:S01]  /*0d70*/  @!P0 IMAD.IADD R19, R13, 0x1, R4 ;  /* 0x000000010d138824 */ /* 0x000fe200078e0204 */
[----:B---3--:R1:W-:Y:S04]  /*0d80*/  @!P3 STS [R23.X4+0x205c], R16 ;  /* 0x00205c101700b388 */ /* 0x0083e80000004800 */
[----:B----4-:R1:W-:Y:S04]  /*0d90*/  @!P2 STS [R24.X4+0x3050], R17 ;  /* 0x003050111800a388 */ /* 0x0103e80000004800 */
[----:B-----5:R1:W-:Y:S04]  /*0da0*/  @!P1 STS [R26.X4+0x3054], R21 ;  /* 0x003054151a009388 */ /* 0x0203e80000004800 */
[----:B------:R1:W-:Y:S01]  /*0db0*/  @!P0 STS [R19.X4+0x3058], R22 ;  /* 0x0030581613008388 */ /* 0x0003e20000004800 */
[----:B------:R-:W-:-:S03]  /*0dc0*/  IADD3 R14, P0, R14, -0x4, RZ ;  /* 0xfffffffc0e0e7810 */ /* 0x000fc60007f1e0ff */
[----:B------:R1:W-:Y:S01]  /*0dd0*/  @!P6 STS [R25.X4+0x305c], R18 ;  /* 0x00305c121900e388 */ /* 0x0003e20000004800 */
[----:B------:R-:W-:Y:S02]  /*0de0*/  IADD3.X R12, R12, -0x1, RZ, P0, !PT ;  /* 0xffffffff0c0c7810 */ /* 0x000fe400007fe4ff */
[----:B------:R-:W-:-:S04]  /*0df0*/  ISETP.NE.U32.AND P0, PT, R14, RZ, PT ;  /* 0x000000ff0e00720c */ /* 0x000fc80003f05070 */
[----:B------:R-:W-:Y:S02]  /*0e00*/  ISETP.NE.AND.EX P0, PT, R12, RZ, PT, P0 ;  /* 0x000000ff0c00720c */ /* 0x000fe40003f05300 */
[----:B------:R-:W-:-:S05]  /*0e10*/  IADD3 R9, P1, R9, 0x4, RZ ;  /* 0x0000000409097810 */ /* 0x000fca0007f3e0ff */
[----:B------:R-:W-:-:S06]  /*0e20*/  IMAD.X R10, RZ, RZ, R10, P1 ;  /* 0x000000ffff0a7224 */ /* 0x000fcc00008e060a */
[----:B-1----:R-:W-:Y:S05]  /*0e30*/  @P0 BRA `(.L_x_2) ;  /* 0xfffff45000000947 */ /* 0x002fea000383ffff */
.L_x_1:
[----:B------:R-:W-:-:S13]  /*0e40*/  ISETP.NE.AND P0, PT, R20, RZ, PT ;  /* 0x000000ff1400720c */ /* 0x000fda0003f05270 */
[----:B------:R-:W-:Y:S05]  /*0e50*/  @!P0 BRA `(.L_x_0) ;  /* 0x000003a000008947 */ /* 0x000fea0003800000 */
[----:B------:R-:W1:Y:S01]  /*0e60*/  S2R R11, SR_CTAID.X ;  /* 0x00000000000b7919 */ /* 0x000e620000002500 */
[C---:B------:R-:W-:Y:S01]  /*0e70*/  SHF.L.U64.HI R5, R9.reuse, 0xa, R10 ;  /* 0x0000000a09057819 */ /* 0x040fe2000001020a */
[----:B------:R-:W-:-:S04]  /*0e80*/  IMAD.SHL.U32 R4, R9, 0x400, RZ ;  /* 0x0000040009047824 */ /* 0x000fc800078e00ff */
[----:B-1----:R-:W-:-:S04]  /*0e90*/  IMAD.WIDE.U32 R2, R11, c[0x0][0x170], R4 ;  /* 0x00005c000b027a25 */ /* 0x002fc800078e0004 */
[----:B------:R-:W-:Y:S02]  /*0ea0*/  IMAD R3, R11, c[0x0][0x174], R3 ;  /* 0x00005d000b037a24 */ /* 0x000fe400078e0203 */
[----:B0-----:R-:W-:-:S04]  /*0eb0*/  IMAD.WIDE.U32 R4, R8, 0x4, R4 ;  /* 0x0000000408047825 */ /* 0x001fc800078e0004 */
[----:B------:R-:W-:Y:S01]  /*0ec0*/  IMAD.WIDE.U32 R12, R8, 0x4, R2 ;  /* 0x00000004080c7825 */ /* 0x000fe200078e0002 */
[----:B------:R-:W-:-:S03]  /*0ed0*/  LEA R3, P0, R9, R8, 0x8 ;  /* 0x0000000809037211 */ /* 0x000fc600078040ff */
[C---:B------:R-:W-:Y:S01]  /*0ee0*/  IMAD R2, R9.reuse, 0x100, R8 ;  /* 0x0000010009027824 */ /* 0x040fe200078e0208 */
[----:B------:R-:W-:Y:S01]  /*0ef0*/  LEA R11, P1, R12, c[0x0][0x160], 0x2 ;  /* 0x000058000c0b7a11 */ /* 0x000fe200078210ff */
[----:B------:R-:W-:Y:S01]  /*0f00*/  IMAD.MOV.U32 R14, RZ, RZ, R5 ;  /* 0x000000ffff0e7224 */ /* 0x000fe200078e0005 */
[----:B------:R-:W-:Y:S01]  /*0f10*/  LEA.HI.X R19, R9, RZ, R10, 0x8, P0 ;  /* 0x000000ff09137211 */ /* 0x000fe200000f440a */
[----:B------:R-:W-:Y:S01]  /*0f20*/  IMAD.SHL.U32 R2, R2, 0x4, RZ ;  /* 0x0000000402027824 */ /* 0x000fe200078e00ff */
[----:B------:R-:W-:Y:S01]  /*0f30*/  LEA.HI.X R13, R12, c[0x0][0x164], R13, 0x2, P1 ;  /* 0x000059000c0d7a11 */ /* 0x000fe200008f140d */
[----:B------:R-:W-:Y:S01]  /*0f40*/  IMAD.MOV.U32 R12, RZ, RZ, R4 ;  /* 0x000000ffff0c7224 */ /* 0x000fe200078e0004 */
[----:B------:R-:W-:Y:S02]  /*0f50*/  IADD3 R16, P1, RZ, -R7, RZ ;  /* 0x80000007ff107210 */ /* 0x000fe40007f3e0ff */
[----:B------:R-:W-:Y:S02]  /*0f60*/  IADD3 R10, P0, R11, 0x8, RZ ;  /* 0x000000080b0a7810 */ /* 0x000fe40007f1e0ff */
[----:B------:R-:W-:Y:S01]  /*0f70*/  LEA R2, R2, 0x50, 0x2 ;  /* 0x0000005002027811 */ /* 0x000fe200078e10ff */
[----:B------:R-:W-:-:S02]  /*0f80*/  IMAD.X R17, RZ, RZ, -0x1, P1 ;  /* 0xffffffffff117424 */ /* 0x000fc400008e06ff */
[----:B------:R-:W-:Y:S01]  /*0f90*/  IMAD.X R5, RZ, RZ, R13, P0 ;  /* 0x000000ffff057224 */ /* 0x000fe200000e060d */
[----:B------:R-:W-:-:S02]  /*0fa0*/  IADD3 R2, R2, 0x8, RZ ;  /* 0x0000000802027810 */ /* 0x000fc40007ffe0ff */
.L_x_3:
[C---:B------:R-:W-:Y:S02]  /*0fb0*/  IADD3 R9, P0, R12.reuse, 0x1, RZ ;  /* 0x000000010c097810 */ /* 0x040fe40007f1e0ff */
[----:B------:R-:W-:Y:S02]  /*0fc0*/  IADD3 R4, P5, R12, 0x3, RZ ;  /* 0x000000030c047810 */ /* 0x000fe40007fbe0ff */
[----:B------:R-:W-:Y:S01]  /*0fd0*/  ISETP.GE.U32.AND P4, PT, R9, c[0x0][0x170], PT ;  /* 0x00005c0009007a0c */ /* 0x000fe20003f86070 */
[--C-:B------:R-:W-:Y:S01]  /*0fe0*/  IMAD.X R9, RZ, RZ, R14.reuse, P0 ;  /* 0x000000ffff097224 */ /* 0x100fe200000e060e */
[----:B------:R-:W-:Y:S02]  /*0ff0*/  ISETP.GE.U32.AND P1, PT, R3, R6, PT ;  /* 0x000000060300720c */ /* 0x000fe40003f26070 */
[----:B------:R-:W-:Y:S01]  /*1000*/  ISETP.GE.U32.AND P0, PT, R4, c[0x0][0x170], PT ;  /* 0x00005c0004007a0c */ /* 0x000fe20003f06070 */
[----:B------:R-:W-:Y:S01]  /*1010*/  IMAD.X R4, RZ, RZ, R14, P5 ;  /* 0x000000ffff047224 */ /* 0x000fe200028e060e */
[----:B------:R-:W-:-:S02]  /*1020*/  ISETP.GE.AND.EX P1, PT, R19, R0, PT, P1 ;  /* 0x000000001300720c */ /* 0x000fc40003f26310 */
[----:B------:R-:W-:Y:S02]  /*1030*/  IADD3 R7, P2, R12, 0x2, RZ ;  /* 0x000000020c077810 */ /* 0x000fe40007f5e0ff */
[----:B------:R-:W-:Y:S01]  /*1040*/  ISETP.GE.OR.EX P0, PT, R4, c[0x0][0x174], P1, P0 ;  /* 0x00005d0004007a0c */ /* 0x000fe20000f06700 */
[----:B------:R-:W-:Y:S01]  /*1050*/  IMAD.MOV.U32 R4, RZ, RZ, R10 ;  /* 0x000000ffff047224 */ /* 0x000fe200078e000a */
[----:B------:R-:W-:Y:S01]  /*1060*/  ISETP.GE.U32.AND P3, PT, R7, c[0x0][0x170], PT ;  /* 0x00005c0007007a0c */ /* 0x000fe20003f66070 */
[----:B------:R-:W-:Y:S01]  /*1070*/  IMAD.X R7, RZ, RZ, R14, P2 ;  /* 0x000000ffff077224 */ /* 0x000fe200010e060e */
[----:B------:R-:W-:Y:S02]  /*1080*/  ISETP.GE.U32.AND P2, PT, R12, c[0x0][0x170], PT ;  /* 0x00005c000c007a0c */ /* 0x000fe40003f46070 */
[----:B------:R-:W-:Y:S02]  /*1090*/  ISETP.GE.OR.EX P4, PT, R9, c[0x0][0x174], P1, P4 ;  /* 0x00005d0009007a0c */ /* 0x000fe40000f86740 */
[----:B------:R-:W-:-:S02]  /*10a0*/  ISETP.GE.OR.EX P3, PT, R7, c[0x0][0x174], P1, P3 ;  /* 0x00005d0007007a0c */ /* 0x000fc40000f66730 */
[----:B------:R-:W-:-:S03]  /*10b0*/  ISETP.GE.OR.EX P2, PT, R14, c[0x0][0x174], P1, P2 ;  /* 0x00005d000e007a0c */ /* 0x000fc60000f46720 */
[----:B------:R-:W2:Y:S06]  /*10c0*/  @!P0 LDG.E.CONSTANT R13, [R4.64+0x4] ;  /* 0x00000404040d8981 */ /* 0x000eac000c1e9900 */
[----:B------:R0:W3:Y:S04]  /*10d0*/  @!P4 LDG.E.CONSTANT R9, [R4.64+-0x4] ;  /* 0xfffffc040409c981 */ /* 0x0000e8000c1e9900 */
[----:B------:R-:W4:Y:S04]  /*10e0*/  @!P3 LDG.E.CONSTANT R11, [R4.64] ;  /* 0x00000004040bb981 */ /* 0x000f28000c1e9900 */
[----:B------:R-:W5:Y:S01]  /*10f0*/  @!P2 LDG.E.CONSTANT R7, [R4.64+-0x8] ;  /* 0xfffff8040407a981 */ /* 0x000f62000c1e9900 */
[----:B------:R-:W-:-:S05]  /*1100*/  IADD3 R3, P1, R3, 0x100, RZ ;  /* 0x0000010003037810 */ /* 0x000fca0007f3e0ff */
[----:B------:R-:W-:Y:S01]  /*1110*/  IMAD.X R19, RZ, RZ, R19, P1 ;  /* 0x000000ffff137224 */ /* 0x000fe200008e0613 */
[----:B--2---:R-:W-:Y:S01]  /*1120*/  @!P0 STS [R2+0x4], R13 ;  /* 0x0000040d02008388 */ /* 0x004fe20000000800 */
[----:B------:R-:W-:-:S05]  /*1130*/  IADD3 R16, P0, R16, 0x1, RZ ;  /* 0x0000000110107810 */ /* 0x000fca0007f1e0ff */
[----:B------:R-:W-:Y:S01]  /*1140*/  IMAD.X R17, RZ, RZ, R17, P0 ;  /* 0x000000ffff117224 */ /* 0x000fe200000e0611 */
[----:B------:R-:W-:-:S04]  /*1150*/  ISETP.NE.U32.AND P0, PT, R16, RZ, PT ;  /* 0x000000ff1000720c */ /* 0x000fc80003f05070 */
[----:B------:R-:W-:Y:S01]  /*1160*/  ISETP.NE.AND.EX P0, PT, R17, RZ, PT, P0 ;  /* 0x000000ff1100720c */ /* 0x000fe20003f05300 */
[----:B----4-:R-:W-:Y:S01]  /*1170*/  @!P3 STS [R2], R11 ;  /* 0x0000000b0200b388 */ /* 0x010fe20000000800 */
[----:B------:R-:W-:-:S03]  /*1180*/  IADD3 R10, P3, R4, 0x1000, RZ ;  /* 0x00001000040a7810 */ /* 0x000fc60007f7e0ff */
[----:B-----5:R-:W-:Y:S01]  /*1190*/  @!P2 STS [R2+-0x8], R7 ;  /* 0xfffff8070200a388 */ /* 0x020fe20000000800 */
[----:B------:R-:W-:Y:S01]  /*11a0*/  IADD3 R12, P2, R12, 0x400, RZ ;  /* 0x000004000c0c7810 */ /* 0x000fe20007f5e0ff */
[----:B0-----:R-:W-:Y:S02]  /*11b0*/  IMAD.X R5, RZ, RZ, R5, P3 ;  /* 0x000000ffff057224 */ /* 0x001fe400018e0605 */
[----:B---3--:R0:W-:Y:S02]  /*11c0*/  @!P4 STS [R2+-0x4], R9 ;  /* 0xfffffc090200c388 */ /* 0x0081e40000000800 */
[----:B------:R-:W-:Y:S01]  /*11d0*/  IMAD.X R14, RZ, RZ, R14, P2 ;  /* 0x000000ffff0e7224 */ /* 0x000fe200010e060e */
[----:B0-----:R-:W-:Y:S01]  /*11e0*/  IADD3 R2, R2, 0x1000, RZ ;  /* 0x0000100002027810 */ /* 0x001fe20007ffe0ff */
[----:B------:R-:W-:Y:S05]  /*11f0*/  @P0 BRA `(.L_x_3) ;  /* 0xfffffdb000000947 */ /* 0x000fea000383ffff */
.L_x_0:
[----:B------:R-:W-:Y:S06]  /*1200*/  BAR.SYNC 0x0 ;  /* 0x0000000000007b1d */ /* 0x000fec0000000000 */
[----:B------:R-:W-:Y:S01]  /*1210*/  ISETP.NE.AND P0, PT, R15, RZ, PT ;  /* 0x000000ff0f00720c */ /* 0x000fe20003f05270 */
[----:B------:R-:W-:-:S12]  /*1220*/  IMAD.MOV.U32 R0, RZ, RZ, -0x800003 ;  /* 0xff7ffffdff007424 */ /* 0x000fd800078e00ff */
[----:B------:R-:W-:Y:S05]  /*1230*/  @!P0 BRA `(.L_x_4) ;  /* 0x000010a000008947 */ /* 0x000fea0003800000 */
[----:B------:R-:W-:Y:S02]  /*1240*/  IMAD.MOV.U32 R0, RZ, RZ, c[0x0][0x170] ;  /* 0x00005c00ff007624 */ /* 0x000fe400078e00ff */
[----:B------:R-:W-:Y:S02]  /*1250*/  IMAD.MOV.U32 R5, RZ, RZ, RZ ;  /* 0x000000ffff057224 */ /* 0x000fe400078e00ff */
[----:B------:R-:W-:Y:S01]  /*1260*/  IMAD.MOV.U32 R6, RZ, RZ, RZ ;  /* 0x000000ffff067224 */ /* 0x000fe200078e00ff */
[----:B------:R-:W-:-:S05]  /*1270*/  IADD3 R0, P0, R0, 0xff, RZ ;  /* 0x000000ff00007810 */ /* 0x000fca0007f1e0ff */
[----:B------:R-:W-:-:S05]  /*1280*/  IMAD.X R3, RZ, RZ, c[0x0][0x174], P0 ;  /* 0x00005d00ff037624 */ /* 0x000fca00000e06ff */
[--C-:B------:R-:W-:Y:S02]  /*1290*/  SHF.R.S64 R0, R0, 0x8, R3.reuse ;  /* 0x0000000800007819 */ /* 0x100fe40000001003 */
[----:B------:R-:W-:Y:S02]  /*12a0*/  SHF.R.S32.HI R2, RZ, 0x8, R3 ;  /* 0x00000008ff027819 */ /* 0x000fe40000011403 */
[----:B------:R-:W-:-:S04]  /*12b0*/  ISETP.GT.U32.AND P0, PT, R0, 0x1, PT ;  /* 0x000000010000780c */ /* 0x000fc80003f04070 */
[----:B------:R-:W-:-:S04]  /*12c0*/  ISETP.GT.AND.EX P0, PT, R2, RZ, PT, P0 ;  /* 0x000000ff0200720c */ /* 0x000fc80003f04300 */
[----:B------:R-:W-:Y:S02]  /*12d0*/  SEL R4, R0, 0x1, P0 ;  /* 0x0000000100047807 */ /* 0x000fe40000000000 */
[----:B------:R-:W-:Y:S02]  /*12e0*/  SEL R2, R2, RZ, P0 ;  /* 0x000000ff02027207 */ /* 0x000fe40000000000 */
[C---:B------:R-:W-:Y:S02]  /*12f0*/  IADD3 R0, P1, R4.reuse, -0x1, RZ ;  /* 0xffffffff04007810 */ /* 0x040fe40007f3e0ff */
[----:B------:R-:W-:Y:S02]  /*1300*/  LOP3.LUT R3, R4, 0x3, RZ, 0xc0, !PT ;  /* 0x0000000304037812 */ /* 0x000fe400078ec0ff */
[----:B------:R-:W-:Y:S02]  /*1310*/  ISETP.GE.U32.AND P0, PT, R0, 0x3, PT ;  /* 0x000000030000780c */ /* 0x000fe40003f06070 */
[----:B------:R-:W-:-:S04]  /*1320*/  IADD3.X R0, R2, -0x1, RZ, P1, !PT ;  /* 0xffffffff02007810 */ /* 0x000fc80000ffe4ff */
[----:B------:R-:W-:Y:S01]  /*1330*/  ISETP.GE.U32.AND.EX P0, PT, R0, RZ, PT, P0 ;  /* 0x000000ff0000720c */ /* 0x000fe20003f06100 */
[----:B------:R-:W-:-:S12]  /*1340*/  IMAD.MOV.U32 R0, RZ, RZ, -0x800003 ;  /* 0xff7ffffdff007424 */ /* 0x000fd800078e00ff */
[----:B------:R-:W-:Y:S05]  /*1350*/  @!P0 BRA `(.L_x_5) ;  /* 0x00000e3000008947 */ /* 0x000fea0003800000 */
[----:B------:R-:W-:-:S04]  /*1360*/  IADD3 R4, P0, -R3, R4, RZ ;  /* 0x0000000403047210 */ /* 0x000fc80007f1e1ff */
[----:B------:R-:W-:Y:S02]  /*1370*/  IADD3.X R2, R2, -0x1, RZ, P0, !PT ;  /* 0xffffffff02027810 */ /* 0x000fe400007fe4ff */
[----:B------:R-:W-:-:S04]  /*1380*/  ISETP.GT.U32.AND P0, PT, R4, RZ, PT ;  /* 0x000000ff0400720c */ /* 0x000fc80003f04070 */
[----:B------:R-:W-:-:S13]  /*1390*/  ISETP.GT.AND.EX P0, PT, R2, RZ, PT, P0 ;  /* 0x000000ff0200720c */ /* 0x000fda0003f04300 */
[----:B------:R-:W-:Y:S05]  /*13a0*/  @!P0 BRA `(.L_x_6) ;  /* 0x00000bd000008947 */ /* 0x000fea0003800000 */
[----:B------:R-:W-:Y:S02]  /*13b0*/  ISETP.GT.U32.AND P1, PT, R4, 0xc, PT ;  /* 0x0000000c0400780c */ /* 0x000fe40003f24070 */
[----:B------:R-:W-:Y:S02]  /*13c0*/  PLOP3.LUT P0, PT, PT, PT, PT, 0x80, 0x0 ;  /* 0x000000000000781c */ /* 0x000fe40003f0f070 */
[----:B------:R-:W-:-:S13]  /*13d0*/  ISETP.GT.AND.EX P1, PT, R2, RZ, PT, P1 ;  /* 0x000000ff0200720c */ /* 0x000fda0003f24310 */
[----:B------:R-:W-:Y:S05]  /*13e0*/  @!P1 BRA `(.L_x_7) ;  /* 0x0000076000009947 */ /* 0x000fea0003800000 */
[----:B------:R-:W-:-:S02]  /*13f0*/  PLOP3.LUT P0, PT, PT, PT, PT, 0x8, 0x0 ;  /* 0x000000000000781c */ /* 0x000fc40003f0e170 */
.L_x_8:
[C---:B0-----:R-:W-:Y:S01]  /*1400*/  LEA R11, P2, R5.reuse, R8, 0x8 ;  /* 0x00000008050b7211 */ /* 0x041fe200078440ff */
[----:B------:R-:W-:-:S03]  /*1410*/  IMAD R7, R5, 0x100, R8 ;  /* 0x0000010005077824 */ /* 0x000fc600078e0208 */
[----:B------:R-:W-:Y:S02]  /*1420*/  ISETP.GE.U32.AND P1, PT, R11, c[0x0][0x170], PT ;  /* 0x00005c000b007a0c */ /* 0x000fe40003f26070 */
[----:B------:R-:W-:Y:S02]  /*1430*/  LEA.HI.X R12, R5, RZ, R6, 0x8, P2 ;  /* 0x000000ff050c7211 */ /* 0x000fe400010f4406 */
[----:B------:R-:W-:Y:S02]  /*1440*/  LEA R14, R7, 0x50, 0x2 ;  /* 0x00000050070e7811 */ /* 0x000fe400078e10ff */
[----:B------:R-:W-:Y:S02]  /*1450*/  ISETP.GE.AND.EX P1, PT, R12, c[0x0][0x174], PT, P1 ;  /* 0x00005d000c007a0c */ /* 0x000fe40003f26310 */
[C---:B------:R-:W-:Y:S02]  /*1460*/  IADD3 R10, P4, R11.reuse, 0x100, RZ ;  /* 0x000001000b0a7810 */ /* 0x040fe40007f9e0ff */
[----:B------:R-:W-:-:S02]  /*1470*/  IADD3 R9, P2, R11, 0x200, RZ ;  /* 0x000002000b097810 */ /* 0x000fc40007f5e0ff */
[----:B------:R-:W-:Y:S01]  /*1480*/  ISETP.GE.U32.AND P3, PT, R10, c[0x0][0x170], PT ;  /* 0x00005c000a007a0c */ /* 0x000fe20003f66070 */
[----:B------:R-:W-:Y:S01]  /*1490*/  IMAD.X R10, RZ, RZ, R12, P4 ;  /* 0x000000ffff0a7224 */ /* 0x000fe200020e060c */
[----:B------:R-:W-:Y:S02]  /*14a0*/  ISETP.GE.U32.AND P5, PT, R9, c[0x0][0x170], PT ;  /* 0x00005c0009007a0c */ /* 0x000fe40003fa6070 */
[----:B------:R-:W-:Y:S02]  /*14b0*/  IADD3 R9, P4, R5, 0x4, RZ ;  /* 0x0000000405097810 */ /* 0x000fe40007f9e0ff */
[----:B------:R-:W-:Y:S01]  /*14c0*/  ISETP.GE.AND.EX P3, PT, R10, c[0x0][0x174], PT, P3 ;  /* 0x00005d000a007a0c */ /* 0x000fe20003f66330 */
[----:B------:R-:W0:Y:S02]  /*14d0*/  @!P1 LDS R7, [R14] ;  /* 0x000000000e079984 */ /* 0x000e240000000800 */
[----:B------:R-:W-:Y:S01]  /*14e0*/  IMAD.X R10, RZ, RZ, R6, P4 ;  /* 0x000000ffff0a7224 */ /* 0x000fe200020e0606 */
[----:B0-----:R-:W-:-:S02]  /*14f0*/  @!P1 FMNMX R0, R0, R7, !PT ;  /* 0x0000000700009209 */ /* 0x001fc40007800000 */
[----:B------:R-:W-:Y:S01]  /*1500*/  IADD3 R7, P1, R11, 0x300, RZ ;  /* 0x000003000b077810 */ /* 0x000fe20007f3e0ff */
[----:B------:R-:W-:-:S03]  /*1510*/  IMAD.X R11, RZ, RZ, R12, P2 ;  /* 0x000000ffff0b7224 */ /* 0x000fc600010e060c */
[----:B------:R-:W-:Y:S01]  /*1520*/  ISETP.GE.U32.AND P2, PT, R7, c[0x0][0x170], PT ;  /* 0x00005c0007007a0c */ /* 0x000fe20003f46070 */
[----:B------:R-:W-:Y:S01]  /*1530*/  IMAD.X R7, RZ, RZ, R12, P1 ;  /* 0x000000ffff077224 */ /* 0x000fe200008e060c */
[----:B------:R-:W-:Y:S02]  /*1540*/  LEA R12, P1, R9, R8, 0x8 ;  /* 0x00000008090c7211 */ /* 0x000fe400078240ff */
[----:B------:R-:W-:Y:S02]  /*1550*/  ISETP.GE.AND.EX P5, PT, R11, c[0x0][0x174], PT, P5 ;  /* 0x00005d000b007a0c */ /* 0x000fe40003fa6350 */
[----:B------:R-:W-:Y:S02]  /*1560*/  LEA.HI.X R16, R9, RZ, R10, 0x8, P1 ;  /* 0x000000ff09107211 */ /* 0x000fe400008f440a */
[----:B------:R-:W-:Y:S02]  /*1570*/  ISETP.GE.AND.EX P2, PT, R7, c[0x0][0x174], PT, P2 ;  /* 0x00005d0007007a0c */ /* 0x000fe40003f46320 */
[C---:B------:R-:W-:Y:S01]  /*1580*/  ISETP.GE.U32.AND P4, PT, R12.reuse, c[0x0][0x170], PT ;  /* 0x00005c000c007a0c */ /* 0x040fe20003f86070 */
[----:B------:R-:W0:Y:S01]  /*1590*/  @!P3 LDS R7, [R14+0x400] ;  /* 0x000400000e07b984 */ /* 0x000e220000000800 */
[----:B------:R-:W-:-:S02]  /*15a0*/  IADD3 R10, P1, R12, 0x100, RZ ;  /* 0x000001000c0a7810 */ /* 0x000fc40007f3e0ff */
[----:B------:R-:W-:-:S03]  /*15b0*/  ISETP.GE.AND.EX P4, PT, R16, c[0x0][0x174], PT, P4 ;  /* 0x00005d0010007a0c */ /* 0x000fc60003f86340 */
[----:B------:R-:W-:Y:S01]  /*15c0*/  IMAD.X R11, RZ, RZ, R16, P1 ;  /* 0x000000ffff0b7224 */ /* 0x000fe200008e0610 */
[----:B------:R-:W-:Y:S01]  /*15d0*/  ISETP.GE.U32.AND P1, PT, R10, c[0x0][0x170], PT ;  /* 0x00005c000a007a0c */ /* 0x000fe20003f26070 */
[----:B------:R-:W-:Y:S02]  /*15e0*/  IMAD R10, R9, 0x100, R8 ;  /* 0x00000100090a7824 */ /* 0x000fe400078e0208 */
[----:B------:R-:W1:Y:S01]  /*15f0*/  @!P5 LDS R9, [R14+0x800] ;  /* 0x000800000e09d984 */ /* 0x000e620000000800 */
[----:B------:R-:W-:Y:S02]  /*1600*/  ISETP.GE.AND.EX P1, PT, R11, c[0x0][0x174], PT, P1 ;  /* 0x00005d000b007a0c */ /* 0x000fe40003f26310 */
[----:B------:R-:W-:Y:S01]  /*1610*/  LEA R18, R10, 0x50, 0x2 ;  /* 0x000000500a127811 */ /* 0x000fe200078e10ff */
[----:B------:R-:W2:Y:S04]  /*1620*/  @!P2 LDS R11, [R14+0xc00] ;  /* 0x000c00000e0ba984 */ /* 0x000ea80000000800 */
[----:B------:R-:W3:Y:S06]  /*1630*/  @!P4 LDS R13, [R18] ;  /* 0x00000000120dc984 */ /* 0x000eec0000000800 */
[----:B------:R-:W4:Y:S01]  /*1640*/  @!P1 LDS R17, [R18+0x400] ;  /* 0x0004000012119984 */ /* 0x000f220000000800 */
[----:B0-----:R-:W-:-:S04]  /*1650*/  @!P3 FMNMX R0, R0, R7, !PT ;  /* 0x000000070000b209 */ /* 0x001fc80007800000 */
[----:B-1----:R-:W-:Y:S02]  /*1660*/  @!P5 FMNMX R0, R0, R9, !PT ;  /* 0x000000090000d209 */ /* 0x002fe40007800000 */
[----:B------:R-:W-:Y:S02]  /*1670*/  IADD3 R7, P5, R12, 0x200, RZ ;  /* 0x000002000c077810 */ /* 0x000fe40007fbe0ff */
[----:B--2---:R-:W-:Y:S02]  /*1680*/  @!P2 FMNMX R0, R0, R11, !PT ;  /* 0x0000000b0000a209 */ /* 0x004fe40007800000 */
[----:B------:R-:W-:Y:S01]  /*1690*/  ISETP.GE.U32.AND P3, PT, R7, c[0x0][0x170], PT ;  /* 0x00005c0007007a0c */ /* 0x000fe20003f66070 */
[----:B------:R-:W-:Y:S01]  /*16a0*/  IMAD.X R10, RZ, RZ, R16, P5 ;  /* 0x000000ffff0a7224 */ /* 0x000fe200028e0610 */
[----:B------:R-:W-:Y:S02]  /*16b0*/  IADD3 R7, P2, R12, 0x300, RZ ;  /* 0x000003000c077810 */ /* 0x000fe40007f5e0ff */
[----:B---3--:R-:W-:-:S02]  /*16c0*/  @!P4 FMNMX R0, R0, R13, !PT ;  /* 0x0000000d0000c209 */ /* 0x008fc40007800000 */
[----:B------:R-:W-:Y:S02]  /*16d0*/  IADD3 R9, P4, R5, 0x8, RZ ;  /* 0x0000000805097810 */ /* 0x000fe40007f9e0ff */
[----:B------:R-:W-:Y:S01]  /*16e0*/  ISETP.GE.U32.AND P5, PT, R7, c[0x0][0x170], PT ;  /* 0x00005c0007007a0c */ /* 0x000fe20003fa6070 */
[----:B------:R-:W-:Y:S01]  /*16f0*/  IMAD.X R7, RZ, RZ, R16, P2 ;  /* 0x000000ffff077224 */ /* 0x000fe200010e0610 */
[----:B------:R-:W-:Y:S01]  /*1700*/  ISETP.GE.AND.EX P3, PT, R10, c[0x0][0x174], PT, P3 ;  /* 0x00005d000a007a0c */ /* 0x000fe20003f66330 */
[----:B------:R-:W-:Y:S01]  /*1710*/  IMAD.X R10, RZ, RZ, R6, P4 ;  /* 0x000000ffff0a7224 */ /* 0x000fe200020e0606 */
[----:B------:R-:W-:Y:S02]  /*1720*/  LEA R12, P2, R9, R8, 0x8 ;  /* 0x00000008090c7211 */ /* 0x000fe400078440ff */
[----:B------:R-:W-:Y:S02]  /*1730*/  ISETP.GE.AND.EX P5, PT, R7, c[0x0][0x174], PT, P5 ;  /* 0x00005d0007007a0c */ /* 0x000fe40003fa6350 */
[----:B----4-:R-:W-:-:S02]  /*1740*/  @!P1 FMNMX R0, R0, R17, !PT ;  /* 0x0000001100009209 */ /* 0x010fc40007800000 */
[C---:B------:R-:W-:Y:S02]  /*1750*/  IADD3 R7, P1, R12.reuse, 0x100, RZ ;  /* 0x000001000c077810 */ /* 0x040fe40007f3e0ff */
[C---:B------:R-:W-:Y:S01]  /*1760*/  LEA.HI.X R14, R9.reuse, RZ, R10, 0x8, P2 ;  /* 0x000000ff090e7211 */ /* 0x040fe200010f440a */
[----:B------:R-:W-:Y:S01]  /*1770*/  IMAD R9, R9, 0x100, R8 ;  /* 0x0000010009097824 */ /* 0x000fe200078e0208 */
[C---:B------:R-:W-:Y:S02]  /*1780*/  ISETP.GE.U32.AND P4, PT, R12.reuse, c[0x0][0x170], PT ;  /* 0x00005c000c007a0c */ /* 0x040fe40003f86070 */
[----:B------:R-:W-:Y:S01]  /*1790*/  ISETP.GE.U32.AND P2, PT, R7, c[0x0][0x170], PT ;  /* 0x00005c0007007a0c */ /* 0x000fe20003f46070 */
[----:B------:R-:W-:Y:S01]  /*17a0*/  IMAD.X R7, RZ, RZ, R14, P1 ;  /* 0x000000ffff077224 */ /* 0x000fe200008e060e */
[----:B------:R-:W-:Y:S02]  /*17b0*/  IADD3 R11, P1, R12, 0x200, RZ ;  /* 0x000002000c0b7810 */ /* 0x000fe40007f3e0ff */
[----:B------:R-:W-:-:S02]  /*17c0*/  ISETP.GE.AND.EX P4, PT, R14, c[0x0][0x174], PT, P4 ;  /* 0x00005d000e007a0c */ /* 0x000fc40003f86340 */
[----:B------:R-:W-:Y:S01]  /*17d0*/  ISETP.GE.AND.EX P2, PT, R7, c[0x0][0x174], PT, P2 ;  /* 0x00005d0007007a0c */ /* 0x000fe20003f46320 */
[----:B------:R-:W-:Y:S01]  /*17e0*/  IMAD.X R10, RZ, RZ, R14, P1 ;  /* 0x000000ffff0a7224 */ /* 0x000fe200008e060e */
[----:B------:R-:W0:Y:S01]  /*17f0*/  @!P3 LDS R7, [R18+0x800] ;  /* 0x000800001207b984 */ /* 0x000e220000000800 */
[----:B------:R-:W-:Y:S02]  /*1800*/  ISETP.GE.U32.AND P1, PT, R11, c[0x0][0x170], PT ;  /* 0x00005c000b007a0c */ /* 0x000fe40003f26070 */
[----:B------:R-:W-:Y:S02]  /*1810*/  LEA R16, R9, 0x50, 0x2 ;  /* 0x0000005009107811 */ /* 0x000fe400078e10ff */
[----:B------:R-:W1:Y:S01]  /*1820*/  @!P5 LDS R9, [R18+0xc00] ;  /* 0x000c00001209d984 */ /* 0x000e620000000800 */
[----:B------:R-:W-:-:S03]  /*1830*/  ISETP.GE.AND.EX P1, PT, R10, c[0x0][0x174], PT, P1 ;  /* 0x00005d000a007a0c */ /* 0x000fc60003f26310 */
[----:B------:R-:W2:Y:S04]  /*1840*/  @!P4 LDS R11, [R16] ;  /* 0x00000000100bc984 */ /* 0x000ea80000000800 */
[----:B------:R-:W3:Y:S06]  /*1850*/  @!P2 LDS R13, [R16+0x400] ;  /* 0x00040000100da984 */ /* 0x000eec0000000800 */
[----:B------:R-:W4:Y:S01]  /*1860*/  @!P1 LDS R17, [R16+0x800] ;  /* 0x0008000010119984 */ /* 0x000f220000000800 */
[----:B0-----:R-:W-:-:S02]  /*1870*/  @!P3 FMNMX R0, R0, R7, !PT ;  /* 0x000000070000b209 */ /* 0x001fc40007800000 */
[----:B------:R-:W-:Y:S02]  /*1880*/  IADD3 R19, P3, R5, 0xc, RZ ;  /* 0x0000000c05137810 */ /* 0x000fe40007f7e0ff */
[----:B-1----:R-:W-:Y:S02]  /*1890*/  @!P5 FMNMX R0, R0, R9, !PT ;  /* 0x000000090000d209 */ /* 0x002fe40007800000 */
[----:B------:R-:W-:Y:S01]  /*18a0*/  IADD3 R9, P5, R12, 0x300, RZ ;  /* 0x000003000c097810 */ /* 0x000fe20007fbe0ff */
[----:B------:R-:W-:Y:S01]  /*18b0*/  IMAD.X R10, RZ, RZ, R6, P3 ;  /* 0x000000ffff0a7224 */ /* 0x000fe200018e0606 */
[----:B--2---:R-:W-:Y:S02]  /*18c0*/  @!P4 FMNMX R0, R0, R11, !PT ;  /* 0x0000000b0000c209 */ /* 0x004fe40007800000 */
[----:B------:R-:W-:Y:S01]  /*18d0*/  LEA R20, P4, R19, R8, 0x8 ;  /* 0x0000000813147211 */ /* 0x000fe200078840ff */
[----:B------:R-:W-:Y:S01]  /*18e0*/  IMAD.X R11, RZ, RZ, R14, P5 ;  /* 0x000000ffff0b7224 */ /* 0x000fe200028e060e */
[----:B---3--:R-:W-:-:S02]  /*18f0*/  @!P2 FMNMX R0, R0, R13, !PT ;  /* 0x0000000d0000a209 */ /* 0x008fc40007800000 */
[----:B------:R-:W-:Y:S02]  /*1900*/  IADD3 R7, P2, R20, 0x100, RZ ;  /* 0x0000010014077810 */ /* 0x000fe40007f5e0ff */
[----:B------:R-:W-:Y:S02]  /*1910*/  ISETP.GE.U32.AND P5, PT, R9, c[0x0][0x170], PT ;  /* 0x00005c0009007a0c */ /* 0x000fe40003fa6070 */
[----:B------:R-:W-:Y:S02]  /*1920*/  ISETP.GE.U32.AND P3, PT, R7, c[0x0][0x170], PT ;  /* 0x00005c0007007a0c */ /* 0x000fe40003f66070 */
[----:B------:R-:W-:Y:S02]  /*1930*/  LEA.HI.X R10, R19, RZ, R10, 0x8, P4 ;  /* 0x000000ff130a7211 */ /* 0x000fe400020f440a */
[----:B----4-:R-:W-:Y:S02]  /*1940*/  @!P1 FMNMX R0, R0, R17, !PT ;  /* 0x0000001100009209 */ /* 0x010fe40007800000 */
[----:B------:R-:W-:Y:S01]  /*1950*/  ISETP.GE.AND.EX P5, PT, R11, c[0x0][0x174], PT, P5 ;  /* 0x00005d000b007a0c */ /* 0x000fe20003fa6350 */
[----:B------:R-:W-:Y:S01]  /*1960*/  IMAD.X R12, RZ, RZ, R10, P2 ;  /* 0x000000ffff0c7224 */ /* 0x000fe200010e060a */
[----:B------:R-:W-:-:S02]  /*1970*/  ISETP.GE.U32.AND P1, PT, R20, c[0x0][0x170], PT ;  /* 0x00005c0014007a0c */ /* 0x000fc40003f26070 */
[----:B------:R-:W-:Y:S02]  /*1980*/  IADD3 R7, P4, R20, 0x200, RZ ;  /* 0x0000020014077810 */ /* 0x000fe40007f9e0ff */
[----:B------:R-:W-:Y:S02]  /*1990*/  ISETP.GE.AND.EX P1, PT, R10, c[0x0][0x174], PT, P1 ;  /* 0x00005d000a007a0c */ /* 0x000fe40003f26310 */
[----:B------:R-:W-:Y:S01]  /*19a0*/  IADD3 R9, P2, R20, 0x300, RZ ;  /* 0x0000030014097810 */ /* 0x000fe20007f5e0ff */
[----:B------:R-:W-:Y:S01]  /*19b0*/  IMAD.X R11, RZ, RZ, R10, P4 ;  /* 0x000000ffff0b7224 */ /* 0x000fe200020e060a */
[----:B------:R-:W-:Y:S01]  /*19c0*/  ISETP.GE.U32.AND P4, PT, R7, c[0x0][0x170], PT ;  /* 0x00005c0007007a0c */ /* 0x000fe20003f86070 */
[----:B------:R-:W-:Y:S01]  /*19d0*/  IMAD R7, R19, 0x100, R8 ;  /* 0x0000010013077824 */ /* 0x000fe200078e0208 */
[----:B------:R-:W-:Y:S01]  /*19e0*/  ISETP.GE.AND.EX P3, PT, R12, c[0x0][0x174], PT, P3 ;  /* 0x00005d000c007a0c */ /* 0x000fe20003f66330 */
[----:B------:R-:W-:Y:S01]  /*19f0*/  IMAD.X R10, RZ, RZ, R10, P2 ;  /* 0x000000ffff0a7224 */ /* 0x000fe200010e060a */
[----:B------:R-:W-:-:S02]  /*1a00*/  ISETP.GE.U32.AND P2, PT, R9, c[0x0][0x170], PT ;  /* 0x00005c0009007a0c */ /* 0x000fc40003f46070 */
[----:B------:R-:W-:Y:S02]  /*1a10*/  LEA R12, R7, 0x50, 0x2 ;  /* 0x00000050070c7811 */ /* 0x000fe400078e10ff */
[----:B------:R-:W0:Y:S01]  /*1a20*/  @!P5 LDS R7, [R16+0xc00] ;  /* 0x000c00001007d984 */ /* 0x000e220000000800 */
[----:B------:R-:W-:Y:S02]  /*1a30*/  ISETP.GE.AND.EX P4, PT, R11, c[0x0][0x174], PT, P4 ;  /* 0x00005d000b007a0c */ /* 0x000fe40003f86340 */
[----:B------:R-:W-:Y:S01]  /*1a40*/  ISETP.GE.AND.EX P2, PT, R10, c[0x0][0x174], PT, P2 ;  /* 0x00005d000a007a0c */ /* 0x000fe20003f46320 */
[----:B------:R-:W1:Y:S04]  /*1a50*/  @!P1 LDS R9, [R12] ;  /* 0x000000000c099984 */ /* 0x000e680000000800 */
[----:B------:R-:W2:Y:S06]  /*1a60*/  @!P3 LDS R11, [R12+0x400] ;  /* 0x000400000c0bb984 */ /* 0x000eac0000000800 */
[----:B------:R-:W3:Y:S04]  /*1a70*/  @!P4 LDS R13, [R12+0x800] ;  /* 0x000800000c0dc984 */ /* 0x000ee80000000800 */
[----:B------:R-:W4:Y:S01]  /*1a80*/  @!P2 LDS R17, [R12+0xc00] ;  /* 0x000c00000c11a984 */ /* 0x000f220000000800 */
[----:B0-----:R-:W-:-:S02]  /*1a90*/  @!P5 FMNMX R0, R0, R7, !PT ;  /* 0x000000070000d209 */ /* 0x001fc40007800000 */
[----:B------:R-:W-:Y:S02]  /*1aa0*/  IADD3 R4, P5, R4, -0x10, RZ ;  /* 0xfffffff004047810 */ /* 0x000fe40007fbe0ff */
[----:B-1----:R-:W-:Y:S02]  /*1ab0*/  @!P1 FMNMX R0, R0, R9, !PT ;  /* 0x0000000900009209 */ /* 0x002fe40007800000 */
[----:B------:R-:W-:Y:S02]  /*1ac0*/  IADD3.X R2, R2, -0x1, RZ, P5, !PT ;  /* 0xffffffff02027810 */ /* 0x000fe40002ffe4ff */
[----:B------:R-:W-:Y:S02]  /*1ad0*/  ISETP.GT.U32.AND P1, PT, R4, 0xc, PT ;  /* 0x0000000c0400780c */ /* 0x000fe40003f24070 */
[----:B--2---:R-:W-:Y:S02]  /*1ae0*/  @!P3 FMNMX R0, R0, R11, !PT ;  /* 0x0000000b0000b209 */ /* 0x004fe40007800000 */
[----:B------:R-:W-:-:S02]  /*1af0*/  ISETP.GT.AND.EX P1, PT, R2, RZ, PT, P1 ;  /* 0x000000ff0200720c */ /* 0x000fc40003f24310 */
[----:B------:R-:W-:Y:S02]  /*1b00*/  IADD3 R5, P3, R5, 0x10, RZ ;  /* 0x0000001005057810 */ /* 0x000fe40007f7e0ff */
[----:B---3--:R-:W-:-:S03]  /*1b10*/  @!P4 FMNMX R0, R0, R13, !PT ;  /* 0x0000000d0000c209 */ /* 0x008fc60007800000 */
[----:B------:R-:W-:Y:S01]  /*1b20*/  IMAD.X R6, RZ, RZ, R6, P3 ;  /* 0x000000ffff067224 */ /* 0x000fe200018e0606 */
[----:B----4-:R-:W-:-:S05]  /*1b30*/  @!P2 FMNMX R0, R0, R17, !PT ;  /* 0x000000110000a209 */ /* 0x010fca0007800000 */
[----:B------:R-:W-:Y:S05]  /*1b40*/  @P1 BRA `(.L_x_8) ;  /* 0xfffff8b000001947 */ /* 0x000fea000383ffff */
.L_x_7:
[----:B------:R-:W-:-:S04]  /*1b50*/  ISETP.GT.U32.AND P1, PT, R4, 0x4, PT ;  /* 0x000000040400780c */ /* 0x000fc80003f24070 */
[----:B------:R-:W-:-:S13]  /*1b60*/  ISETP.GT.AND.EX P1, PT, R2, RZ, PT, P1 ;  /* 0x000000ff0200720c */ /* 0x000fda0003f24310 */
[----:B------:R-:W-:Y:S05]  /*1b70*/  @!P1 BRA `(.L_x_9) ;  /* 0x000003d000009947 */ /* 0x000fea0003800000 */
[C---:B0-----:R-:W-:Y:S01]  /*1b80*/  LEA R11, P0, R5.reuse, R8, 0x8 ;  /* 0x00000008050b7211 */ /* 0x041fe200078040ff */
[C---:B------:R-:W-:Y:S01]  /*1b90*/  IMAD R7, R5.reuse, 0x100, R8 ;  /* 0x0000010005077824 */ /* 0x040fe200078e0208 */
[----:B------:R-:W-:Y:S02]  /*1ba0*/  IADD3 R19, P2, R5, 0x4, RZ ;  /* 0x0000000405137810 */ /* 0x000fe40007f5e0ff */
[----:B------:R-:W-:Y:S02]  /*1bb0*/  ISETP.GE.U32.AND P5, PT, R11, c[0x0][0x170], PT ;  /* 0x00005c000b007a0c */ /* 0x000fe40003fa6070 */
[----:B------:R-:W-:Y:S02]  /*1bc0*/  LEA.HI.X R12, R5, RZ, R6, 0x8, P0 ;  /* 0x000000ff050c7211 */ /* 0x000fe400000f4406 */
[----:B------:R-:W-:Y:S02]  /*1bd0*/  IADD3 R9, P0, R11, 0x100, RZ ;  /* 0x000001000b097810 */ /* 0x000fe40007f1e0ff */
[----:B------:R-:W-:-:S02]  /*1be0*/  ISETP.GE.AND.EX P5, PT, R12, c[0x0][0x174], PT, P5 ;  /* 0x00005d000c007a0c */ /* 0x000fc40003fa6350 */
[----:B------:R-:W-:Y:S01]  /*1bf0*/  ISETP.GE.U32.AND P1, PT, R9, c[0x0][0x170], PT ;  /* 0x00005c0009007a0c */ /* 0x000fe20003f26070 */
[--C-:B------:R-:W-:Y:S01]  /*1c00*/  IMAD.X R9, RZ, RZ, R12.reuse, P0 ;  /* 0x000000ffff097224 */ /* 0x100fe200000e060c */
[----:B------:R-:W-:Y:S02]  /*1c10*/  LEA R14, R7, 0x50, 0x2 ;  /* 0x00000050070e7811 */ /* 0x000fe400078e10ff */
[----:B------:R-:W-:Y:S02]  /*1c20*/  IADD3 R10, P4, R11, 0x200, RZ ;  /* 0x000002000b0a7810 */ /* 0x000fe40007f9e0ff */
[----:B------:R-:W-:Y:S02]  /*1c30*/  ISETP.GE.AND.EX P1, PT, R9, c[0x0][0x174], PT, P1 ;  /* 0x00005d0009007a0c */ /* 0x000fe40003f26310 */
[----:B------:R-:W-:Y:S02]  /*1c40*/  IADD3 R5, P3, R11, 0x300, RZ ;  /* 0x000003000b057810 */ /* 0x000fe40007f7e0ff */
[----:B------:R-:W-:Y:S01]  /*1c50*/  ISETP.GE.U32.AND P0, PT, R10, c[0x0][0x170], PT ;  /* 0x00005c000a007a0c */ /* 0x000fe20003f06070 */
[----:B------:R-:W0:Y:S01]  /*1c60*/  @!P5 LDS R7, [R14] ;  /* 0x000000000e07d984 */ /* 0x000e220000000800 */
[----:B------:R-:W-:Y:S01]  /*1c70*/  IMAD.X R10, RZ, RZ, R12, P4 ;  /* 0x000000ffff0a7224 */ /* 0x000fe200020e060c */
[----:B------:R-:W-:-:S04]  /*1c80*/  ISETP.GE.U32.AND P4, PT, R5, c[0x0][0x170], PT ;  /* 0x00005c0005007a0c */ /* 0x000fc80003f86070 */
[----:B------:R-:W-:Y:S02]  /*1c90*/  ISETP.GE.AND.EX P0, PT, R10, c[0x0][0x174], PT, P0 ;  /* 0x00005d000a007a0c */ /* 0x000fe40003f06300 */
[----:B------:R-:W1:Y:S01]  /*1ca0*/  @!P1 LDS R9, [R14+0x400] ;  /* 0x000400000e099984 */ /* 0x000e620000000800 */
[----:B0-----:R-:W-:Y:S01]  /*1cb0*/  @!P5 FMNMX R0, R0, R7, !PT ;  /* 0x000000070000d209 */ /* 0x001fe20007800000 */
[----:B------:R-:W-:Y:S01]  /*1cc0*/  IMAD.X R7, RZ, RZ, R12, P3 ;  /* 0x000000ffff077224 */ /* 0x000fe200018e060c */
[----:B------:R-:W-:Y:S01]  /*1cd0*/  LEA R11, P5, R19, R8, 0x8 ;  /* 0x00000008130b7211 */ /* 0x000fe200078a40ff */
[----:B------:R-:W-:-:S03]  /*1ce0*/  IMAD.X R12, RZ, RZ, R6, P2 ;  /* 0x000000ffff0c7224 */ /* 0x000fc600010e0606 */
[----:B------:R-:W-:Y:S02]  /*1cf0*/  IADD3 R5, P3, R11, 0x100, RZ ;  /* 0x000001000b057810 */ /* 0x000fe40007f7e0ff */
[----:B------:R-:W-:Y:S02]  /*1d00*/  LEA.HI.X R10, R19, RZ, R12, 0x8, P5 ;  /* 0x000000ff130a7211 */ /* 0x000fe400028f440c */
[----:B------:R-:W-:Y:S02]  /*1d10*/  ISETP.GE.AND.EX P4, PT, R7, c[0x0][0x174], PT, P4 ;  /* 0x00005d0007007a0c */ /* 0x000fe40003f86340 */
[----:B------:R-:W-:Y:S01]  /*1d20*/  ISETP.GE.U32.AND P2, PT, R5, c[0x0][0x170], PT ;  /* 0x00005c0005007a0c */ /* 0x000fe20003f46070 */
[----:B------:R-:W-:Y:S01]  /*1d30*/  IMAD.X R6, RZ, RZ, R10, P3 ;  /* 0x000000ffff067224 */ /* 0x000fe200018e060a */
[----:B-1----:R-:W-:Y:S02]  /*1d40*/  @!P1 FMNMX R0, R0, R9, !PT ;  /* 0x0000000900009209 */ /* 0x002fe40007800000 */
[----:B------:R-:W-:-:S02]  /*1d50*/  ISETP.GE.U32.AND P5, PT, R11, c[0x0][0x170], PT ;  /* 0x00005c000b007a0c */ /* 0x000fc40003fa6070 */
[C---:B------:R-:W-:Y:S02]  /*1d60*/  IADD3 R5, P1, R11.reuse, 0x200, RZ ;  /* 0x000002000b057810 */ /* 0x040fe40007f3e0ff */
[----:B------:R-:W-:Y:S02]  /*1d70*/  ISETP.GE.AND.EX P3, PT, R10, c[0x0][0x174], PT, P5 ;  /* 0x00005d000a007a0c */ /* 0x000fe40003f66350 */
[----:B------:R-:W-:Y:S01]  /*1d80*/  ISETP.GE.AND.EX P2, PT, R6, c[0x0][0x174], PT, P2 ;  /* 0x00005d0006007a0c */ /* 0x000fe20003f46320 */
[----:B------:R-:W-:Y:S01]  /*1d90*/  IMAD.X R7, RZ, RZ, R10, P1 ;  /* 0x000000ffff077224 */ /* 0x000fe200008e060a */
[----:B------:R-:W-:Y:S01]  /*1da0*/  IADD3 R9, P1, R11, 0x300, RZ ;  /* 0x000003000b097810 */ /* 0x000fe20007f3e0ff */
[----:B------:R-:W-:Y:S01]  /*1db0*/  IMAD R6, R19, 0x100, R8 ;  /* 0x0000010013067824 */ /* 0x000fe200078e0208 */
[----:B------:R-:W-:Y:S02]  /*1dc0*/  ISETP.GE.U32.AND P5, PT, R5, c[0x0][0x170], PT ;  /* 0x00005c0005007a0c */ /* 0x000fe40003fa6070 */
[----:B------:R-:W0:Y:S02]  /*1dd0*/  @!P0 LDS R5, [R14+0x800] ;  /* 0x000800000e058984 */ /* 0x000e240000000800 */
[----:B------:R-:W-:Y:S01]  /*1de0*/  LEA R16, R6, 0x50, 0x2 ;  /* 0x0000005006107811 */ /* 0x000fe200078e10ff */
[----:B------:R-:W-:Y:S01]  /*1df0*/  IMAD.X R6, RZ, RZ, R10, P1 ;  /* 0x000000ffff067224 */ /* 0x000fe200008e060a */
[----:B------:R-:W-:-:S02]  /*1e00*/  ISETP.GE.AND.EX P5, PT, R7, c[0x0][0x174], PT, P5 ;  /* 0x00005d0007007a0c */ /* 0x000fc40003fa6350 */
[----:B------:R-:W1:Y:S01]  /*1e10*/  @!P4 LDS R7, [R14+0xc00] ;  /* 0x000c00000e07c984 */ /* 0x000e620000000800 */
[----:B------:R-:W-:-:S03]  /*1e20*/  ISETP.GE.U32.AND P1, PT, R9, c[0x0][0x170], PT ;  /* 0x00005c0009007a0c */ /* 0x000fc60003f26070 */
[----:B------:R-:W2:Y:S01]  /*1e30*/  @!P3 LDS R9, [R16] ;  /* 0x000000001009b984 */ /* 0x000ea20000000800 */
[----:B------:R-:W-:-:S03]  /*1e40*/  ISETP.GE.AND.EX P1, PT, R6, c[0x0][0x174], PT, P1 ;  /* 0x00005d0006007a0c */ /* 0x000fc60003f26310 */
[----:B------:R-:W3:Y:S04]  /*1e50*/  @!P2 LDS R11, [R16+0x400] ;  /* 0x00040000100ba984 */ /* 0x000ee80000000800 */
[----:B------:R-:W4:Y:S06]  /*1e60*/  @!P5 LDS R13, [R16+0x800] ;  /* 0x00080000100dd984 */ /* 0x000f2c0000000800 */
[----:B------:R-:W5:Y:S01]  /*1e70*/  @!P1 LDS R17, [R16+0xc00] ;  /* 0x000c000010119984 */ /* 0x000f620000000800 */
[----:B0-----:R-:W-:-:S02]  /*1e80*/  @!P0 FMNMX R0, R0, R5, !PT ;  /* 0x0000000500008209 */ /* 0x001fc40007800000 */
[----:B------:R-:W-:Y:S02]  /*1e90*/  PLOP3.LUT P0, PT, PT, PT, PT, 0x8, 0x0 ;  /* 0x000000000000781c */ /* 0x000fe40003f0e170 */
[----:B-1----:R-:W-:-:S04]  /*1ea0*/  @!P4 FMNMX R0, R0, R7, !PT ;  /* 0x000000070000c209 */ /* 0x002fc80007800000 */
[----:B--2---:R-:W-:Y:S02]  /*1eb0*/  @!P3 FMNMX R0, R0, R9, !PT ;  /* 0x000000090000b209 */ /* 0x004fe40007800000 */
[----:B------:R-:W-:Y:S02]  /*1ec0*/  IADD3 R5, P3, R19, 0x4, RZ ;  /* 0x0000000413057810 */ /* 0x000fe40007f7e0ff */
[----:B---3--:R-:W-:Y:S02]  /*1ed0*/  @!P2 FMNMX R0, R0, R11, !PT ;  /* 0x0000000b0000a209 */ /* 0x008fe40007800000 */
[----:B------:R-:W-:Y:S01]  /*1ee0*/  IADD3 R4, P2, R4, -0x4, RZ ;  /* 0xfffffffc04047810 */ /* 0x000fe20007f5e0ff */
[----:B------:R-:W-:Y:S01]  /*1ef0*/  IMAD.X R6, RZ, RZ, R12, P3 ;  /* 0x000000ffff067224 */ /* 0x000fe200018e060c */
[----:B----4-:R-:W-:Y:S02]  /*1f00*/  @!P5 FMNMX R0, R0, R13, !PT ;  /* 0x0000000d0000d209 */ /* 0x010fe40007800000 */
[----:B------:R-:W-:-:S02]  /*1f10*/  IADD3 R4, P4, R4, -0x4, RZ ;  /* 0xfffffffc04047810 */ /* 0x000fc40007f9e0ff */
[----:B------:R-:W-:Y:S02]  /*1f20*/  IADD3.X R2, R2, -0x1, RZ, P2, !PT ;  /* 0xffffffff02027810 */ /* 0x000fe400017fe4ff */
[----:B-----5:R-:W-:Y:S02]  /*1f30*/  @!P1 FMNMX R0, R0, R17, !PT ;  /* 0x0000001100009209 */ /* 0x020fe40007800000 */
[----:B------:R-:W-:-:S02]  /*1f40*/  IADD3.X R2, R2, -0x1, RZ, P4, !PT ;  /* 0xffffffff02027810 */ /* 0x000fc400027fe4ff */
.L_x_9:
[----:B------:R-:W-:-:S04]  /*1f50*/  ISETP.NE.U32.AND P1, PT, R4, RZ, PT ;  /* 0x000000ff0400720c */ /* 0x000fc80003f25070 */
[----:B------:R-:W-:-:S13]  /*1f60*/  ISETP.NE.OR.EX P0, PT, R2, RZ, P0, P1 ;  /* 0x000000ff0200720c */ /* 0x000fda0000705710 */
[----:B------:R-:W-:Y:S05]  /*1f70*/  @!P0 BRA `(.L_x_5) ;  /* 0x0000021000008947 */ /* 0x000fea0003800000 */
.L_x_6:
[----:B0-----:R-:W-:-:S04]  /*1f80*/  LEA R9, P1, R5, R8, 0x8 ;  /* 0x0000000805097211 */ /* 0x001fc800078240ff */
[----:B------:R-:W-:Y:S02]  /*1f90*/  IADD3 R11, P3, R9, 0x100, RZ ;  /* 0x00000100090b7810 */ /* 0x000fe40007f7e0ff */
[----:B------:R-:W-:Y:S02]  /*1fa0*/  LEA.HI.X R10, R5, RZ, R6, 0x8, P1 ;  /* 0x000000ff050a7211 */ /* 0x000fe400008f4406 */
[C---:B------:R-:W-:Y:S02]  /*1fb0*/  ISETP.GE.U32.AND P0, PT, R9.reuse, c[0x0][0x170], PT ;  /* 0x00005c0009007a0c */ /* 0x040fe40003f06070 */
[----:B------:R-:W-:Y:S01]  /*1fc0*/  IADD3 R7, P4, R9, 0x200, RZ ;  /* 0x0000020009077810 */ /* 0x000fe20007f9e0ff */
[----:B------:R-:W-:Y:S01]  /*1fd0*/  IMAD.X R12, RZ, RZ, R10, P3 ;  /* 0x000000ffff0c7224 */ /* 0x000fe200018e060a */
[----:B------:R-:W-:Y:S02]  /*1fe0*/  ISETP.GE.AND.EX P0, PT, R10, c[0x0][0x174], PT, P0 ;  /* 0x00005d000a007a0c */ /* 0x000fe40003f06300 */
[----:B------:R-:W-:Y:S01]  /*1ff0*/  ISETP.GE.U32.AND P2, PT, R7, c[0x0][0x170], PT ;  /* 0x00005c0007007a0c */ /* 0x000fe20003f46070 */
[----:B------:R-:W-:Y:S01]  /*2000*/  IMAD R7, R5, 0x100, R8 ;  /* 0x0000010005077824 */ /* 0x000fe200078e0208 */
[----:B------:R-:W-:Y:S01]  /*2010*/  ISETP.GE.U32.AND P1, PT, R11, c[0x0][0x170], PT ;  /* 0x00005c000b007a0c */ /* 0x000fe20003f26070 */
[----:B------:R-:W-:Y:S01]  /*2020*/  IMAD.X R11, RZ, RZ, R10, P4 ;  /* 0x000000ffff0b7224 */ /* 0x000fe200020e060a */
[----:B------:R-:W-:-:S02]  /*2030*/  IADD3 R9, P3, R9, 0x300, RZ ;  /* 0x0000030009097810 */ /* 0x000fc40007f7e0ff */
[----:B------:R-:W-:Y:S02]  /*2040*/  ISETP.GE.AND.EX P1, PT, R12, c[0x0][0x174], PT, P1 ;  /* 0x00005d000c007a0c */ /* 0x000fe40003f26310 */
[----:B------:R-:W-:Y:S01]  /*2050*/  LEA R12, R7, 0x50, 0x2 ;  /* 0x00000050070c7811 */ /* 0x000fe200078e10ff */
[----:B------:R-:W-:Y:S01]  /*2060*/  IMAD.X R7, RZ, RZ, R10, P3 ;  /* 0x000000ffff077224 */ /* 0x000fe200018e060a */
[----:B------:R-:W-:Y:S02]  /*2070*/  ISETP.GE.U32.AND P4, PT, R9, c[0x0][0x170], PT ;  /* 0x00005c0009007a0c */ /* 0x000fe40003f86070 */
[----:B------:R-:W-:Y:S02]  /*2080*/  ISETP.GE.AND.EX P2, PT, R11, c[0x0][0x174], PT, P2 ;  /* 0x00005d000b007a0c */ /* 0x000fe40003f46320 */
[----:B------:R-:W-:Y:S02]  /*2090*/  ISETP.GE.AND.EX P3, PT, R7, c[0x0][0x174], PT, P4 ;  /* 0x00005d0007007a0c */ /* 0x000fe40003f66340 */
[----:B------:R-:W0:Y:S01]  /*20a0*/  @!P0 LDS R7, [R12] ;  /* 0x000000000c078984 */ /* 0x000e220000000800 */
[----:B------:R-:W-:-:S03]  /*20b0*/  IADD3 R4, P4, R4, -0x4, RZ ;  /* 0xfffffffc04047810 */ /* 0x000fc60007f9e0ff */
[----:B------:R-:W1:Y:S01]  /*20c0*/  @!P1 LDS R9, [R12+0x400] ;  /* 0x000400000c099984 */ /* 0x000e620000000800 */
[----:B------:R-:W-:-:S04]  /*20d0*/  IADD3.X R2, R2, -0x1, RZ, P4, !PT ;  /* 0xffffffff02027810 */ /* 0x000fc800027fe4ff */
[----:B------:R-:W2:Y:S04]  /*20e0*/  @!P2 LDS R11, [R12+0x800] ;  /* 0x000800000c0ba984 */ /* 0x000ea80000000800 */
[----:B------:R-:W3:Y:S01]  /*20f0*/  @!P3 LDS R13, [R12+0xc00] ;  /* 0x000c00000c0db984 */ /* 0x000ee20000000800 */
[----:B0-----:R-:W-:Y:S02]  /*2100*/  @!P0 FMNMX R0, R0, R7, !PT ;  /* 0x0000000700008209 */ /* 0x001fe40007800000 */
[----:B------:R-:W-:Y:S02]  /*2110*/  ISETP.NE.U32.AND P0, PT, R4, RZ, PT ;  /* 0x000000ff0400720c */ /* 0x000fe40003f05070 */
[----:B-1----:R-:W-:Y:S02]  /*2120*/  @!P1 FMNMX R0, R0, R9, !PT ;  /* 0x0000000900009209 */ /* 0x002fe40007800000 */
[----:B------:R-:W-:-:S02]  /*2130*/  ISETP.NE.AND.EX P0, PT, R2, RZ, PT, P0 ;  /* 0x000000ff0200720c */ /* 0x000fc40003f05300 */
[----:B------:R-:W-:Y:S02]  /*2140*/  IADD3 R5, P1, R5, 0x4, RZ ;  /* 0x0000000405057810 */ /* 0x000fe40007f3e0ff */
[----:B--2---:R-:W-:-:S03]  /*2150*/  @!P2 FMNMX R0, R0, R11, !PT ;  /* 0x0000000b0000a209 */ /* 0x004fc60007800000 */
[----:B------:R-:W-:Y:S01]  /*2160*/  IMAD.X R6, RZ, RZ, R6, P1 ;  /* 0x000000ffff067224 */ /* 0x000fe200008e0606 */
[----:B---3--:R-:W-:-:S05]  /*2170*/  @!P3 FMNMX R0, R0, R13, !PT ;  /* 0x0000000d0000b209 */ /* 0x008fca0007800000 */
[----:B------:R-:W-:Y:S05]  /*2180*/  @P0 BRA `(.L_x_6) ;  /* 0xfffffdf000000947 */ /* 0x000fea000383ffff */
.L_x_5:
[----:B------:R-:W-:-:S04]  /*2190*/  ISETP.NE.U32.AND P0, PT, R3, RZ, PT ;  /* 0x000000ff0300720c */ /* 0x000fc80003f05070 */
[----:B------:R-:W-:-:S13]  /*21a0*/  ISETP.NE.AND.EX P0, PT, RZ, RZ, PT, P0 ;  /* 0x000000ffff00720c */ /* 0x000fda0003f05300 */
[----:B------:R-:W-:Y:S05]  /*21b0*/  @!P0 BRA `(.L_x_4) ;  /* 0x0000012000008947 */ /* 0x000fea0003800000 */
[----:B------:R-:W-:Y:S01]  /*21c0*/  IADD3 R4, P1, RZ, -R3, RZ ;  /* 0x80000003ff047210 */ /* 0x000fe20007f3e0ff */
[C---:B0-----:R-:W-:Y:S01]  /*21d0*/  IMAD R2, R5.reuse, 0x100, R8 ;  /* 0x0000010005027824 */ /* 0x041fe200078e0208 */
[----:B------:R-:W-:-:S04]  /*21e0*/  LEA R7, P0, R5, R8, 0x8 ;  /* 0x0000000805077211 */ /* 0x000fc800078040ff */
[----:B------:R-:W-:Y:S01]  /*21f0*/  LEA.HI.X R6, R5, RZ, R6, 0x8, P0 ;  /* 0x000000ff05067211 */ /* 0x000fe200000f4406 */
[----:B------:R-:W-:Y:S01]  /*2200*/  IMAD.X R5, RZ, RZ, -0x1, P1 ;  /* 0xffffffffff057424 */ /* 0x000fe200008e06ff */
[----:B------:R-:W-:-:S02]  /*2210*/  LEA R2, R2, 0x50, 0x2 ;  /* 0x0000005002027811 */ /* 0x000fc400078e10ff */
.L_x_10:
[C---:B------:R-:W-:Y:S02]  /*2220*/  ISETP.GE.U32.AND P0, PT, R7.reuse, c[0x0][0x170], PT ;  /* 0x00005c0007007a0c */ /* 0x040fe40003f06070 */
[----:B------:R-:W-:Y:S02]  /*2230*/  IADD3 R4, P1, R4, 0x1, RZ ;  /* 0x0000000104047810 */ /* 0x000fe40007f3e0ff */
[----:B------:R-:W-:Y:S02]  /*2240*/  ISETP.GE.AND.EX P0, PT, R6, c[0x0][0x174], PT, P0 ;  /* 0x00005d0006007a0c */ /* 0x000fe40003f06300 */
[----:B------:R-:W-:Y:S01]  /*2250*/  IADD3 R7, P2, R7, 0x100, RZ ;  /* 0x0000010007077810 */ /* 0x000fe20007f5e0ff */
[----:B------:R-:W-:Y:S01]  /*2260*/  IMAD.X R5, RZ, RZ, R5, P1 ;  /* 0x000000ffff057224 */ /* 0x000fe200008e0605 */
[----:B------:R-:W-:-:S03]  /*2270*/  ISETP.NE.U32.AND P1, PT, R4, RZ, PT ;  /* 0x000000ff0400720c */ /* 0x000fc60003f25070 */
[----:B------:R-:W-:Y:S01]  /*2280*/  IMAD.X R6, RZ, RZ, R6, P2 ;  /* 0x000000ffff067224 */ /* 0x000fe200010e0606 */
[----:B------:R-:W-:-:S05]  /*2290*/  ISETP.NE.AND.EX P1, PT, R5, RZ, PT, P1 ;  /* 0x000000ff0500720c */ /* 0x000fca0003f25310 */
[----:B------:R0:W1:Y:S02]  /*22a0*/  @!P0 LDS R3, [R2] ;  /* 0x0000000002038984 */ /* 0x0000640000000800 */
[----:B0-----:R-:W-:Y:S02]  /*22b0*/  IADD3 R2, R2, 0x400, RZ ;  /* 0x0000040002027810 */ /* 0x001fe40007ffe0ff */
[----:B-1----:R-:W-:-:S04]  /*22c0*/  @!P0 FMNMX R0, R0, R3, !PT ;  /* 0x0000000300008209 */ /* 0x002fc80007800000 */
[----:B------:R-:W-:Y:S05]  /*22d0*/  @P1 BRA `(.L_x_10) ;  /* 0xffffff4000001947 */ /* 0x000fea000383ffff */
.L_x_4:
[----:B------:R-:W1:Y:S01]  /*22e0*/  SHFL.DOWN PT, R3, R0, 0x10, 0x1f ;  /* 0x0a001f0000037f89 */ /* 0x000e6200000e0000 */
[C---:B0-----:R-:W-:Y:S02]  /*22f0*/  LOP3.LUT P3, RZ, R8.reuse, 0x1f, RZ, 0xc0, !PT ;  /* 0x0000001f08ff7812 */ /* 0x041fe4000786c0ff */
[C---:B------:R-:W-:Y:S02]  /*2300*/  ISETP.GT.U32.AND P4, PT, R8.reuse, 0x7, PT ;  /* 0x000000070800780c */ /* 0x040fe40003f84070 */
[----:B------:R-:W-:Y:S02]  /*2310*/  ISETP.NE.AND P5, PT, R8, RZ, PT ;  /* 0x000000ff0800720c */ /* 0x000fe40003fa5270 */
[----:B------:R-:W-:-:S07]  /*2320*/  ISETP.NE.AND P0, PT, R15, RZ, PT ;  /* 0x000000ff0f00720c */ /* 0x000fce0003f05270 */
[----:B------:R-:W-:-:S04]  /*2330*/  @!P3 SHF.R.U32.HI R6, RZ, 0x3, R8 ;  /* 0x00000003ff06b819 */ /* 0x000fc80000011608 */
[----:B------:R-:W-:Y:S02]  /*2340*/  @!P3 LOP3.LUT R6, R6, 0x1ffffffc, RZ, 0xc0, !PT ;  /* 0x1ffffffc0606b812 */ /* 0x000fe400078ec0ff */
[----:B-1----:R-:W-:-:S05]  /*2350*/  FMNMX R3, R3, R0, !PT ;  /* 0x0000000003037209 */ /* 0x002fca0007800000 */
[----:B------:R-:W0:Y:S02]  /*2360*/  SHFL.DOWN PT, R2, R3, 0x8, 0x1f ;  /* 0x09001f0003027f89 */ /* 0x000e2400000e0000 */
[----:B0-----:R-:W-:-:S05]  /*2370*/  FMNMX R2, R3, R2, !PT ;  /* 0x0000000203027209 */ /* 0x001fca0007800000 */
[----:B------:R-:W0:Y:S02]  /*2380*/  SHFL.DOWN PT, R5, R2, 0x4, 0x1f ;  /* 0x08801f0002057f89 */ /* 0x000e2400000e0000 */
[----:B0-----:R-:W-:-:S05]  /*2390*/  FMNMX R5, R2, R5, !PT ;  /* 0x0000000502057209 */ /* 0x001fca0007800000 */
[----:B------:R-:W0:Y:S02]  /*23a0*/  SHFL.DOWN PT, R4, R5, 0x2, 0x1f ;  /* 0x08401f0005047f89 */ /* 0x000e2400000e0000 */
[----:B0-----:R-:W-:-:S05]  /*23b0*/  FMNMX R4, R5, R4, !PT ;  /* 0x0000000405047209 */ /* 0x001fca0007800000 */
[----:B------:R-:W0:Y:S02]  /*23c0*/  SHFL.DOWN PT, R7, R4, 0x1, 0x1f ;  /* 0x08201f0004077f89 */ /* 0x000e2400000e0000 */
[----:B0-----:R-:W-:-:S05]  /*23d0*/  FMNMX R7, R4, R7, !PT ;  /* 0x0000000704077209 */ /* 0x001fca0007800000 */
[----:B------:R-:W-:Y:S04]  /*23e0*/  @!P3 STS [R6+0x8], R7 ;  /* 0x000008070600b388 */ /* 0x000fe80000000800 */
[----:B------:R-:W-:Y:S06]  /*23f0*/  BAR.SYNC 0x0 ;  /* 0x0000000000007b1d */ /* 0x000fec0000000000 */
[----:B------:R-:W0:Y:S04]  /*2400*/  @!P4 LDS R0, [R8.X4+0x8] ;  /* 0x000008000800c984 */ /* 0x000e280000004800 */
[----:B0-----:R-:W0:Y:S02]  /*2410*/  SHFL.DOWN PT, R3, R0, 0x4, 0x1f ;  /* 0x08801f0000037f89 */ /* 0x001e2400000e0000 */
[----:B0-----:R-:W-:Y:S01]  /*2420*/  FMNMX R3, R0, R3, !PT ;  /* 0x0000000300037209 */ /* 0x001fe20007800000 */
[----:B------:R-:W-:-:S04]  /*2430*/  IMAD.MOV.U32 R0, RZ, RZ, RZ ;  /* 0x000000ffff007224 */ /* 0x000fc800078e00ff */
[----:B------:R-:W0:Y:S02]  /*2440*/  SHFL.DOWN PT, R2, R3, 0x2, 0x1f ;  /* 0x08401f0003027f89 */ /* 0x000e2400000e0000 */
[----:B0-----:R-:W-:-:S05]  /*2450*/  FMNMX R2, R3, R2, !PT ;  /* 0x0000000203027209 */ /* 0x001fca0007800000 */
[----:B------:R-:W0:Y:S02]  /*2460*/  SHFL.DOWN PT, R5, R2, 0x1, 0x1f ;  /* 0x08201f0002057f89 */ /* 0x000e2400000e0000 */
[----:B0-----:R-:W-:-:S05]  /*2470*/  FMNMX R5, R2, R5, !PT ;  /* 0x0000000502057209 */ /* 0x001fca0007800000 */
[----:B------:R-:W-:Y:S04]  /*2480*/  @!P5 STS [RZ], R5 ;  /* 0x00000005ff00d388 */ /* 0x000fe80000000800 */
[----:B------:R-:W-:Y:S06]  /*2490*/  BAR.SYNC 0x0 ;  /* 0x0000000000007b1d */ /* 0x000fec0000000000 */
[----:B------:R-:W0:Y:S04]  /*24a0*/  @!P5 LDS R4, [RZ] ;  /* 0x00000000ff04d984 */ /* 0x000e280000000800 */
[----:B0-----:R-:W-:Y:S04]  /*24b0*/  @!P5 STS [0x48], R4 ;  /* 0x00004804ff00d388 */ /* 0x001fe80000000800 */
[----:B------:R-:W-:Y:S06]  /*24c0*/  BAR.SYNC 0x0 ;  /* 0x0000000000007b1d */ /* 0x000fec0000000000 */
[----:B------:R-:W-:Y:S05]  /*24d0*/  @!P0 BRA `(.L_x_11) ;  /* 0x0000078000008947 */ /* 0x000fea0003800000 */
[----:B------:R-:W-:Y:S01]  /*24e0*/  IMAD.MOV.U32 R0, RZ, RZ, c[0x0][0x170] ;  /* 0x00005c00ff007624 */ /* 0x000fe200078e00ff */
[----:B------:R-:W0:Y:S01]  /*24f0*/  LDS R2, [0x48] ;  /* 0x00004800ff027984 */ /* 0x000e220000000800 */
[----:B------:R-:W-:-:S03]  /*2500*/  IMAD.MOV.U32 R5, RZ, RZ, RZ ;  /* 0x000000ffff057224 */ /* 0x000fc600078e00ff */
[----:B------:R-:W-:-:S05]  /*2510*/  IADD3 R0, P0, R0, 0xff, RZ ;  /* 0x000000ff00007810 */ /* 0x000fca0007f1e0ff */
[----:B------:R-:W-:-:S05]  /*2520*/  IMAD.X R3, RZ, RZ, c[0x0][0x174], P0 ;  /* 0x00005d00ff037624 */ /* 0x000fca00000e06ff */
[--C-:B------:R-:W-:Y:S02]  /*2530*/  SHF.R.S64 R0, R0, 0x8, R3.reuse ;  /* 0x0000000800007819 */ /* 0x100fe40000001003 */
[----:B------:R-:W-:Y:S02]  /*2540*/  SHF.R.S32.HI R3, RZ, 0x8, R3 ;  /* 0x00000008ff037819 */ /* 0x000fe40000011403 */
[----:B------:R-:W-:-:S04]  /*2550*/  ISETP.GT.U32.AND P0, PT, R0, 0x1, PT ;  /* 0x000000010000780c */ /* 0x000fc80003f04070 */
[----:B------:R-:W-:-:S04]  /*2560*/  ISETP.GT.AND.EX P0, PT, R3, RZ, PT, P0 ;  /* 0x000000ff0300720c */ /* 0x000fc80003f04300 */
[----:B------:R-:W-:Y:S02]  /*2570*/  SEL R11, R0, 0x1, P0 ;  /* 0x00000001000b7807 */ /* 0x000fe40000000000 */
[----:B------:R-:W-:Y:S01]  /*2580*/  SEL R12, R3, RZ, P0 ;  /* 0x000000ff030c7207 */ /* 0x000fe20000000000 */
[----:B------:R-:W-:Y:S01]  /*2590*/  IMAD.MOV.U32 R3, RZ, RZ, RZ ;  /* 0x000000ffff037224 */ /* 0x000fe200078e00ff */
[C---:B------:R-:W-:Y:S02]  /*25a0*/  IADD3 R0, P1, R11.reuse, -0x1, RZ ;  /* 0xffffffff0b007810 */ /* 0x040fe40007f3e0ff */
[----:B------:R-:W-:Y:S02]  /*25b0*/  LOP3.LUT R14, R11, 0x3, RZ, 0xc0, !PT ;  /* 0x000000030b0e7812 */ /* 0x000fe400078ec0ff */
[----:B------:R-:W-:Y:S02]  /*25c0*/  ISETP.GE.U32.AND P0, PT, R0, 0x3, PT ;  /* 0x000000030000780c */ /* 0x000fe40003f06070 */
[----:B------:R-:W-:-:S04]  /*25d0*/  IADD3.X R0, R12, -0x1, RZ, P1, !PT ;  /* 0xffffffff0c007810 */ /* 0x000fc80000ffe4ff */
[----:B------:R-:W-:Y:S01]  /*25e0*/  ISETP.GE.U32.AND.EX P0, PT, R0, RZ, PT, P0 ;  /* 0x000000ff0000720c */ /* 0x000fe20003f06100 */
[----:B------:R-:W-:-:S12]  /*25f0*/  IMAD.MOV.U32 R0, RZ, RZ, RZ ;  /* 0x000000ffff007224 */ /* 0x000fd800078e00ff */
[----:B------:R-:W-:Y:S05]  /*2600*/  @!P0 BRA `(.L_x_12) ;  /* 0x0000047000008947 */ /* 0x000fea0003800000 */
[----:B0-----:R-:W-:-:S04]  /*2610*/  IADD3 R11, P0, -R14, R11, RZ ;  /* 0x0000000b0e0b7210 */ /* 0x001fc80007f1e1ff */
[----:B------:R-:W-:-:S02]  /*2620*/  IADD3.X R12, R12, -0x1, RZ, P0, !PT ;  /* 0xffffffff0c0c7810 */ /* 0x000fc400007fe4ff */
.L_x_21:
[----:B------:R-:W-:Y:S01]  /*2630*/  LEA R6, P0, R5, R8, 0x8 ;  /* 0x0000000805067211 */ /* 0x000fe200078040ff */
[----:B------:R-:W-:Y:S01]  /*2640*/  BSSY B0, `(.L_x_13) ;  /* 0x000001a000007945 */ /* 0x000fe20003800000 */
[----:B------:R-:W-:Y:S02]  /*2650*/  IADD3 R11, P2, R11, -0x4, RZ ;  /* 0xfffffffc0b0b7810 */ /* 0x000fe40007f5e0ff */
[----:B------:R-:W-:Y:S02]  /*2660*/  LEA.HI.X R10, R5, RZ, R3, 0x8, P0 ;  /* 0x000000ff050a7211 */ /* 0x000fe400000f4403 */
[C---:B------:R-:W-:Y:S02]  /*2670*/  ISETP.GE.U32.AND P0, PT, R6.reuse, c[0x0][0x170], PT ;  /* 0x00005c0006007a0c */ /* 0x040fe40003f06070 */
[----:B------:R-:W-:Y:S02]  /*2680*/  IADD3 R7, P1, R6, 0x100, RZ ;  /* 0x0000010006077810 */ /* 0x000fe40007f3e0ff */
[----:B------:R-:W-:-:S02]  /*2690*/  ISETP.GE.AND.EX P0, PT, R10, c[0x0][0x174], PT, P0 ;  /* 0x00005d000a007a0c */ /* 0x000fc40003f06300 */
[----:B------:R-:W-:Y:S01]  /*26a0*/  IADD3.X R12, R12, -0x1, RZ, P2, !PT ;  /* 0xffffffff0c0c7810 */ /* 0x000fe200017fe4ff */
[----:B------:R-:W-:Y:S01]  /*26b0*/  IMAD.X R9, RZ, RZ, R10, P1 ;  /* 0x000000ffff097224 */ /* 0x000fe200008e060a */
[C---:B------:R-:W-:Y:S02]  /*26c0*/  IADD3 R4, P2, R6.reuse, 0x200, RZ ;  /* 0x0000020006047810 */ /* 0x040fe40007f5e0ff */
[----:B------:R-:W-:-:S03]  /*26d0*/  IADD3 R6, P1, R6, 0x300, RZ ;  /* 0x0000030006067810 */ /* 0x000fc60007f3e0ff */
[--C-:B------:R-:W-:Y:S01]  /*26e0*/  IMAD.X R13, RZ, RZ, R10.reuse, P2 ;  /* 0x000000ffff0d7224 */ /* 0x100fe200010e060a */
[----:B------:R-:W-:Y:S01]  /*26f0*/  ISETP.GE.U32.AND P2, PT, R7, c[0x0][0x170], PT ;  /* 0x00005c0007007a0c */ /* 0x000fe20003f46070 */
[----:B------:R-:W-:Y:S01]  /*2700*/  IMAD.X R10, RZ, RZ, R10, P1 ;  /* 0x000000ffff0a7224 */ /* 0x000fe200008e060a */
[----:B------:R-:W-:Y:S01]  /*2710*/  ISETP.GE.U32.AND P1, PT, R4, c[0x0][0x170], PT ;  /* 0x00005c0004007a0c */ /* 0x000fe20003f26070 */
[----:B------:R-:W-:Y:S01]  /*2720*/  IMAD R4, R5, 0x100, R8 ;  /* 0x0000010005047824 */ /* 0x000fe200078e0208 */
[----:B------:R-:W-:-:S04]  /*2730*/  ISETP.GE.AND.EX P2, PT, R9, c[0x0][0x174], PT, P2 ;  /* 0x00005d0009007a0c */ /* 0x000fc80003f46320 */
[----:B------:R-:W-:Y:S01]  /*2740*/  LEA R4, R4, 0x50, 0x2 ;  /* 0x0000005004047811 */ /* 0x000fe200078e10ff */
[----:B------:R-:W-:Y:S05]  /*2750*/  @P0 BRA `(.L_x_14) ;  /* 0x0000008000000947 */ /* 0x000fea0003800000 */
[----:B------:R-:W0:Y:S02]  /*2760*/  LDS R7, [R4] ;  /* 0x0000000004077984 */ /* 0x000e240000000800 */
[----:B0-----:R-:W-:-:S04]  /*2770*/  FADD R7, -R2, R7 ;  /* 0x0000000702077221 */ /* 0x001fc80000000100 */
[----:B------:R-:W-:-:S05]  /*2780*/  FMUL R7, R7, 1.4426950216293334961 ;  /* 0x3fb8aa3b07077820 */ /* 0x000fca0000400000 */
[----:B------:R-:W-:-:S13]  /*2790*/  FSETP.GEU.AND P0, PT, R7, -126, PT ;  /* 0xc2fc00000700780b */ /* 0x000fda0003f0e000 */
[----:B------:R-:W-:-:S04]  /*27a0*/  @!P0 FMUL R7, R7, 0.5 ;  /* 0x3f00000007078820 */ /* 0x000fc80000400000 */
[----:B------:R-:W0:Y:S02]  /*27b0*/  MUFU.EX2 R9, R7 ;  /* 0x0000000700097308 */ /* 0x000e240000000800 */
[----:B0-----:R-:W-:-:S04]  /*27c0*/  @!P0 FMUL R9, R9, R9 ;  /* 0x0000000909098220 */ /* 0x001fc80000400000 */
[----:B------:R-:W-:-:S02]  /*27d0*/  FADD R0, R0, R9 ;  /* 0x0000000900007221 */ /* 0x000fc40000000000 */
.L_x_14:
[----:B------:R-:W-:Y:S05]  /*27e0*/  BSYNC B0 ;  /* 0x0000000000007941 */ /* 0x000fea0003800000 */
.L_x_13:
[----:B------:R-:W-:Y:S01]  /*27f0*/  BSSY B0, `(.L_x_15) ;  /* 0x000000b000007945 */ /* 0x000fe20003800000 */
[----:B------:R-:W-:Y:S01]  /*2800*/  ISETP.GE.U32.AND P0, PT, R6, c[0x0][0x170], PT ;  /* 0x00005c0006007a0c */ /* 0x000fe20003f06070 */
[----:B------:R-:W-:-:S07]  /*2810*/  @P2 BRA `(.L_x_16) ;  /* 0x0000008000002947 */ /* 0x000fce0003800000 */
[----:B------:R-:W0:Y:S02]  /*2820*/  LDS R7, [R4+0x400] ;  /* 0x0004000004077984 */ /* 0x000e240000000800 */
[----:B0-----:R-:W-:-:S04]  /*2830*/  FADD R7, -R2, R7 ;  /* 0x0000000702077221 */ /* 0x001fc80000000100 */
[----:B------:R-:W-:-:S05]  /*2840*/  FMUL R7, R7, 1.4426950216293334961 ;  /* 0x3fb8aa3b07077820 */ /* 0x000fca0000400000 */
[----:B------:R-:W-:-:S13]  /*2850*/  FSETP.GEU.AND P2, PT, R7, -126, PT ;  /* 0xc2fc00000700780b */ /* 0x000fda0003f4e000 */
[----:B------:R-:W-:-:S04]  /*2860*/  @!P2 FMUL R7, R7, 0.5 ;  /* 0x3f0000000707a820 */ /* 0x000fc80000400000 */
[----:B------:R-:W0:Y:S02]  /*2870*/  MUFU.EX2 R9, R7 ;  /* 0x0000000700097308 */ /* 0x000e240000000800 */
[----:B0-----:R-:W-:-:S04]  /*2880*/  @!P2 FMUL R9, R9, R9 ;  /* 0x000000090909a220 */ /* 0x001fc80000400000 */
[----:B------:R-:W-:-:S02]  /*2890*/  FADD R0, R0, R9 ;  /* 0x0000000900007221 */ /* 0x000fc40000000000 */
.L_x_16:
[----:B------:R-:W-:Y:S05]  /*28a0*/  BSYNC B0 ;  /* 0x0000000000007941 */ /* 0x000fea0003800000 */
.L_x_15:
[----:B------:R-:W-:Y:S01]  /*28b0*/  ISETP.GE.AND.EX P1, PT, R13, c[0x0][0x174], PT, P1 ;  /* 0x00005d000d007a0c */ /* 0x000fe20003f26310 */
[----:B------:R-:W-:Y:S01]  /*28c0*/  BSSY B0, `(.L_x_17) ;  /* 0x000000d000007945 */ /* 0x000fe20003800000 */
[----:B------:R-:W-:Y:S02]  /*28d0*/  ISETP.NE.U32.AND P2, PT, R11, RZ, PT ;  /* 0x000000ff0b00720c */ /* 0x000fe40003f45070 */
[----:B------:R-:W-:Y:S02]  /*28e0*/  ISETP.GE.AND.EX P0, PT, R10, c[0x0][0x174], PT, P0 ;  /* 0x00005d000a007a0c */ /* 0x000fe40003f06300 */
[----:B------:R-:W-:-:S07]  /*28f0*/  ISETP.NE.AND.EX P2, PT, R12, RZ, PT, P2 ;  /* 0x000000ff0c00720c */ /* 0x000fce0003f45320 */
[----:B------:R-:W-:Y:S05]  /*2900*/  @P1 BRA `(.L_x_18) ;  /* 0x0000008000001947 */ /* 0x000fea0003800000 */
        /* <DEDUP_REMOVED lines=8> */
.L_x_18:
[----:B------:R-:W-:Y:S05]  /*2990*/  BSYNC B0 ;  /* 0x0000000000007941 */ /* 0x000fea0003800000 */
.L_x_17:
[----:B------:R-:W-:Y:S01]  /*29a0*/  BSSY B0, `(.L_x_19) ;  /* 0x000000a000007945 */ /* 0x000fe20003800000 */
        /* <DEDUP_REMOVED lines=9> */
.L_x_20:
[----:B------:R-:W-:Y:S05]  /*2a40*/  BSYNC B0 ;  /* 0x0000000000007941 */ /* 0x000fea0003800000 */
.L_x_19:
[----:B------:R-:W-:-:S05]  /*2a50*/  IADD3 R5, P0, R5, 0x4, RZ ;  /* 0x0000000405057810 */ /* 0x000fca0007f1e0ff */
[----:B------:R-:W-:Y:S01]  /*2a60*/  IMAD.X R3, RZ, RZ, R3, P0 ;  /* 0x000000ffff037224 */ /* 0x000fe200000e0603 */
[----:B------:R-:W-:Y:S05]  /*2a70*/  @P2 BRA `(.L_x_21) ;  /* 0xfffffbb000002947 */ /* 0x000fea000383ffff */
.L_x_12:
[----:B0-----:R-:W-:-:S04]  /*2a80*/  ISETP.NE.U32.AND P0, PT, R14, RZ, PT ;  /* 0x000000ff0e00720c */ /* 0x001fc80003f05070 */
[----:B------:R-:W-:-:S13]  /*2a90*/  ISETP.NE.AND.EX P0, PT, RZ, RZ, PT, P0 ;  /* 0x000000ffff00720c */ /* 0x000fda0003f05300 */
[----:B------:R-:W-:Y:S05]  /*2aa0*/  @!P0 BRA `(.L_x_11) ;  /* 0x000001b000008947 */ /* 0x000fea0003800000 */
[----:B------:R-:W-:Y:S01]  /*2ab0*/  IADD3 R6, P1, RZ, -R14, RZ ;  /* 0x8000000eff067210 */ /* 0x000fe20007f3e0ff */
[C---:B------:R-:W-:Y:S01]  /*2ac0*/  IMAD R4, R5.reuse, 0x100, R8 ;  /* 0x0000010005047824 */ /* 0x040fe200078e0208 */
[----:B------:R-:W-:-:S03]  /*2ad0*/  LEA R10, P0, R5, R8, 0x8 ;  /* 0x00000008050a7211 */ /* 0x000fc600078040ff */
[----:B------:R-:W-:Y:S01]  /*2ae0*/  IMAD.X R9, RZ, RZ, -0x1, P1 ;  /* 0xffffffffff097424 */ /* 0x000fe200008e06ff */
[----:B------:R-:W-:Y:S02]  /*2af0*/  LEA.HI.X R7, R5, RZ, R3, 0x8, P0 ;  /* 0x000000ff05077211 */ /* 0x000fe400000f4403 */
[----:B------:R-:W-:-:S02]  /*2b00*/  LEA R4, R4, 0x50, 0x2 ;  /* 0x0000005004047811 */ /* 0x000fc400078e10ff */
.L_x_24:
[----:B------:R-:W-:Y:S01]  /*2b10*/  ISETP.GE.U32.AND P0, PT, R10, c[0x0][0x170], PT ;  /* 0x00005c000a007a0c */ /* 0x000fe20003f06070 */
[----:B------:R-:W-:Y:S01]  /*2b20*/  BSSY B0, `(.L_x_22) ;  /* 0x0000010000007945 */ /* 0x000fe20003800000 */
[----:B------:R-:W-:Y:S02]  /*2b30*/  IADD3 R6, P1, R6, 0x1, RZ ;  /* 0x0000000106067810 */ /* 0x000fe40007f3e0ff */
[----:B------:R-:W-:Y:S02]  /*2b40*/  ISETP.GE.AND.EX P0, PT, R7, c[0x0][0x174], PT, P0 ;  /* 0x00005d0007007a0c */ /* 0x000fe40003f06300 */
[----:B------:R-:W-:Y:S01]  /*2b50*/  IADD3 R10, P2, R10, 0x100, RZ ;  /* 0x000001000a0a7810 */ /* 0x000fe20007f5e0ff */
[----:B------:R-:W-:Y:S01]  /*2b60*/  IMAD.X R9, RZ, RZ, R9, P1 ;  /* 0x000000ffff097224 */ /* 0x000fe200008e0609 */
[----:B------:R-:W-:-:S04]  /*2b70*/  ISETP.NE.U32.AND P1, PT, R6, RZ, PT ;  /* 0x000000ff0600720c */ /* 0x000fc80003f25070 */
[----:B------:R-:W-:-:S05]  /*2b80*/  ISETP.NE.AND.EX P1, PT, R9, RZ, PT, P1 ;  /* 0x000000ff0900720c */ /* 0x000fca0003f25310 */
        /* <DEDUP_REMOVED lines=9> */
.L_x_23:
[----:B------:R-:W-:Y:S05]  /*2c20*/  BSYNC B0 ;  /* 0x0000000000007941 */ /* 0x000fea0003800000 */
.L_x_22:
[----:B------:R-:W-:Y:S01]  /*2c30*/  IMAD.X R7, RZ, RZ, R7, P2 ;  /* 0x000000ffff077224 */ /* 0x000fe200010e0607 */
[----:B------:R-:W-:Y:S01]  /*2c40*/  IADD3 R4, R4, 0x400, RZ ;  /* 0x0000040004047810 */ /* 0x000fe20007ffe0ff */
[----:B------:R-:W-:Y:S05]  /*2c50*/  @P1 BRA `(.L_x_24) ;  /* 0xfffffeb000001947 */ /* 0x000fea000383ffff */
.L_x_11:
[----:B------:R-:W0:Y:S01]  /*2c60*/  SHFL.DOWN PT, R3, R0, 0x10, 0x1f ;  /* 0x0a001f0000037f89 */ /* 0x000e2200000e0000 */
[----:B------:R-:W-:Y:S02]  /*2c70*/  @!P3 SHF.R.U32.HI R6, RZ, 0x3, R8 ;  /* 0x00000003ff06b819 */ /* 0x000fe40000011608 */
[----:B------:R-:W-:Y:S02]  /*2c80*/  ISETP.NE.AND P0, PT, R15, RZ, PT ;  /* 0x000000ff0f00720c */ /* 0x000fe40003f05270 */
[----:B------:R-:W-:Y:S01]  /*2c90*/  @!P3 LOP3.LUT R6, R6, 0x1ffffffc, RZ, 0xc0, !PT ;  /* 0x1ffffffc0606b812 */ /* 0x000fe200078ec0ff */
[----:B0-----:R-:W-:-:S05]  /*2ca0*/  FADD R3, R3, R0 ;  /* 0x0000000003037221 */ /* 0x001fca0000000000 */
[----:B------:R-:W0:Y:S02]  /*2cb0*/  SHFL.DOWN PT, R2, R3, 0x8, 0x1f ;  /* 0x09001f0003027f89 */ /* 0x000e2400000e0000 */
[----:B0-----:R-:W-:-:S05]  /*2cc0*/  FADD R2, R3, R2 ;  /* 0x0000000203027221 */ /* 0x001fca0000000000 */
[----:B------:R-:W0:Y:S02]  /*2cd0*/  SHFL.DOWN PT, R5, R2, 0x4, 0x1f ;  /* 0x08801f0002057f89 */ /* 0x000e2400000e0000 */
[----:B0-----:R-:W-:-:S05]  /*2ce0*/  FADD R5, R2, R5 ;  /* 0x0000000502057221 */ /* 0x001fca0000000000 */
[----:B------:R-:W0:Y:S02]  /*2cf0*/  SHFL.DOWN PT, R4, R5, 0x2, 0x1f ;  /* 0x08401f0005047f89 */ /* 0x000e2400000e0000 */
[----:B0-----:R-:W-:-:S05]  /*2d00*/  FADD R4, R5, R4 ;  /* 0x0000000405047221 */ /* 0x001fca0000000000 */
[----:B------:R-:W0:Y:S02]  /*2d10*/  SHFL.DOWN PT, R7, R4, 0x1, 0x1f ;  /* 0x08201f0004077f89 */ /* 0x000e2400000e0000 */
[----:B0-----:R-:W-:-:S05]  /*2d20*/  FADD R7, R4, R7 ;  /* 0x0000000704077221 */ /* 0x001fca0000000000 */
[----:B------:R-:W-:Y:S04]  /*2d30*/  @!P3 STS [R6+0x28], R7 ;  /* 0x000028070600b388 */ /* 0x000fe80000000800 */
[----:B------:R-:W-:Y:S06]  /*2d40*/  BAR.SYNC 0x0 ;  /* 0x0000000000007b1d */ /* 0x000fec0000000000 */
[----:B------:R-:W0:Y:S04]  /*2d50*/  @!P4 LDS R0, [R8.X4+0x28] ;  /* 0x000028000800c984 */ /* 0x000e280000004800 */
[----:B0-----:R-:W0:Y:S02]  /*2d60*/  SHFL.DOWN PT, R3, R0, 0x4, 0x1f ;  /* 0x08801f0000037f89 */ /* 0x001e2400000e0000 */
[----:B0-----:R-:W-:-:S05]  /*2d70*/  FADD R3, R0, R3 ;  /* 0x0000000300037221 */ /* 0x001fca0000000000 */
[----:B------:R-:W0:Y:S02]  /*2d80*/  SHFL.DOWN PT, R2, R3, 0x2, 0x1f ;  /* 0x08401f0003027f89 */ /* 0x000e2400000e0000 */
[----:B0-----:R-:W-:-:S05]  /*2d90*/  FADD R2, R3, R2 ;  /* 0x0000000203027221 */ /* 0x001fca0000000000 */
[----:B------:R-:W0:Y:S02]  /*2da0*/  SHFL.DOWN PT, R5, R2, 0x1, 0x1f ;  /* 0x08201f0002057f89 */ /* 0x000e2400000e0000 */
[----:B0-----:R-:W-:-:S05]  /*2db0*/  FADD R5, R2, R5 ;  /* 0x0000000502057221 */ /* 0x001fca0000000000 */
[----:B------:R-:W-:Y:S04]  /*2dc0*/  @!P5 STS [0x4], R5 ;  /* 0x00000405ff00d388 */ /* 0x000fe80000000800 */
[----:B------:R-:W-:Y:S06]  /*2dd0*/  BAR.SYNC 0x0 ;  /* 0x0000000000007b1d */ /* 0x000fec0000000000 */
[----:B------:R-:W0:Y:S04]  /*2de0*/  @!P5 LDS R4, [0x4] ;  /* 0x00000400ff04d984 */ /* 0x000e280000000800 */
[----:B0-----:R-:W-:Y:S04]  /*2df0*/  @!P5 STS [0x4c], R4 ;  /* 0x00004c04ff00d388 */ /* 0x001fe80000000800 */
[----:B------:R-:W-:Y:S06]  /*2e00*/  BAR.SYNC 0x0 ;  /* 0x0000000000007b1d */ /* 0x000fec0000000000 */
[----:B------:R-:W-:Y:S05]  /*2e10*/  @!P0 EXIT ;  /* 0x000000000000894d */ /* 0x000fea0003800000 */
[----:B------:R-:W-:Y:S01]  /*2e20*/  IMAD.MOV.U32 R0, RZ, RZ, c[0x0][0x170] ;  /* 0x00005c00ff007624 */ /* 0x000fe200078e00ff */
[----:B------:R-:W0:Y:S01]  /*2e30*/  LDS.64 R2, [0x48] ;  /* 0x00004800ff027984 */ /* 0x000e220000000a00 */
[----:B------:R-:W-:-:S02]  /*2e40*/  IMAD.MOV.U32 R16, RZ, RZ, RZ ;  /* 0x000000ffff107224 */ /* 0x000fc400078e00ff */
[----:B------:R-:W-:Y:S01]  /*2e50*/  IMAD.MOV.U32 R15, RZ, RZ, RZ ;  /* 0x000000ffff0f7224 */ /* 0x000fe200078e00ff */
[----:B------:R-:W-:Y:S01]  /*2e60*/  IADD3 R0, P0, R0, 0xff, RZ ;  /* 0x000000ff00007810 */ /* 0x000fe20007f1e0ff */
[----:B------:R-:W1:Y:S04]  /*2e70*/  S2R R17, SR_CTAID.X ;  /* 0x0000000000117919 */ /* 0x000e680000002500 */
        /* <DEDUP_REMOVED lines=11> */
[----:B------:R-:W-:-:S13]  /*2f30*/  ISETP.GE.U32.AND.EX P0, PT, R4, RZ, PT, P0 ;  /* 0x000000ff0400720c */ /* 0x000fda0003f06100 */
[----:B------:R-:W-:Y:S05]  /*2f40*/  @!P0 BRA `(.L_x_25) ;  /* 0x0000089000008947 */ /* 0x000fea0003800000 */
[----:B01----:R-:W-:Y:S01]  /*2f50*/  IMAD.MOV.U32 R4, RZ, RZ, R8 ;  /* 0x000000ffff047224 */ /* 0x003fe200078e0008 */
[----:B------:R-:W-:Y:S01]  /*2f60*/  IADD3 R14, P0, -R9, R0, RZ ;  /* 0x00000000090e7210 */ /* 0x000fe20007f1e1ff */
[----:B------:R-:W-:-:S03]  /*2f70*/  IMAD.MOV.U32 R5, RZ, RZ, RZ ;  /* 0x000000ffff057224 */ /* 0x000fc600078e00ff */
[----:B------:R-:W-:Y:S01]  /*2f80*/  IADD3.X R13, R13, -0x1, RZ, P0, !PT ;  /* 0xffffffff0d0d7810 */ /* 0x000fe200007fe4ff */
[----:B------:R-:W-:-:S04]  /*2f90*/  IMAD.WIDE.U32 R4, R17, c[0x0][0x170], R4 ;  /* 0x00005c0011047a25 */ /* 0x000fc800078e0004 */
[----:B------:R-:W-:-:S02]  /*2fa0*/  IMAD R12, R17, c[0x0][0x174], R5 ;  /* 0x00005d00110c7a24 */ /* 0x000fc400078e0205 */
.L_x_42:
[C---:B------:R-:W-:Y:S01]  /*2fb0*/  IMAD.SHL.U32 R11, R16.reuse, 0x100, RZ ;  /* 0x00000100100b7824 */ /* 0x040fe200078e00ff */
[----:B0-----:R-:W-:Y:S01]  /*2fc0*/  SHF.L.U64.HI R7, R16, 0x8, R15 ;  /* 0x0000000810077819 */ /* 0x001fe2000001020f */
[----:B------:R-:W-:Y:S01]  /*2fd0*/  BSSY B0, `(.L_x_26) ;  /* 0x0000026000007945 */ /* 0x000fe20003800000 */
[----:B------:R-:W-:Y:S01]  /*2fe0*/  IADD3 R14, P0, R14, -0x4, RZ ;  /* 0xfffffffc0e0e7810 */ /* 0x000fe20007f1e0ff */
[C---:B------:R-:W-:Y:S01]  /*2ff0*/  IMAD.IADD R18, R8.reuse, 0x1, R11 ;  /* 0x0000000108127824 */ /* 0x040fe200078e020b */
[----:B------:R-:W-:Y:S02]  /*3000*/  IADD3 R20, P2, R8, R11, RZ ;  /* 0x0000000b08147210 */ /* 0x000fe40007f5e0ff */
[----:B------:R-:W-:Y:S02]  /*3010*/  IADD3 R0, P3, R11, R4, RZ ;  /* 0x000000040b007210 */ /* 0x000fe40007f7e0ff */
[----:B------:R-:W-:Y:S01]  /*3020*/  ISETP.GE.U32.AND P1, PT, R20, c[0x0][0x170], PT ;  /* 0x00005c0014007a0c */ /* 0x000fe20003f26070 */
[----:B------:R-:W-:Y:S01]  /*3030*/  IMAD.X R19, RZ, RZ, R7, P2 ;  /* 0x000000ffff137224 */ /* 0x000fe200010e0607 */
[----:B------:R-:W-:Y:S01]  /*3040*/  IADD3.X R13, R13, -0x1, RZ, P0, !PT ;  /* 0xffffffff0d0d7810 */ /* 0x000fe200007fe4ff */
[----:B------:R-:W-:Y:S01]  /*3050*/  IMAD.X R7, R7, 0x1, R12, P3 ;  /* 0x0000000107077824 */ /* 0x000fe200018e060c */
[----:B------:R-:W-:-:S02]  /*3060*/  ISETP.NE.U32.AND P0, PT, R14, RZ, PT ;  /* 0x000000ff0e00720c */ /* 0x000fc40003f05070 */
[----:B------:R-:W-:Y:S02]  /*3070*/  ISETP.GE.AND.EX P1, PT, R19, c[0x0][0x174], PT, P1 ;  /* 0x00005d0013007a0c */ /* 0x000fe40003f26310 */
[C---:B------:R-:W-:Y:S02]  /*3080*/  LEA R6, P2, R0.reuse, c[0x0][0x168], 0x1 ;  /* 0x00005a0000067a11 */ /* 0x040fe400078408ff */
[----:B------:R-:W-:Y:S02]  /*3090*/  ISETP.NE.AND.EX P0, PT, R13, RZ, PT, P0 ;  /* 0x000000ff0d00720c */ /* 0x000fe40003f05300 */
[----:B------:R-:W-:Y:S02]  /*30a0*/  LEA.HI.X R7, R0, c[0x0][0x16c], R7, 0x1, P2 ;  /* 0x00005b0000077a11 */ /* 0x000fe400010f0c07 */
[----:B------:R-:W-:-:S05]  /*30b0*/  LEA R18, R18, 0x50, 0x2 ;  /* 0x0000005012127811 */ /* 0x000fca00078e10ff */
[----:B------:R-:W-:Y:S05]  /*30c0*/  @P1 BRA `(.L_x_27) ;  /* 0x0000016000001947 */ /* 0x000fea0003800000 */
[----:B------:R-:W0:Y:S01]  /*30d0*/  LDS R11, [R18] ;  /* 0x00000000120b7984 */ /* 0x000e220000000800 */
[----:B------:R-:W1:Y:S01]  /*30e0*/  MUFU.RCP R10, R3 ;  /* 0x00000003000a7308 */ /* 0x000e620000001000 */
[----:B------:R-:W-:Y:S01]  /*30f0*/  BSSY B1, `(.L_x_28) ;  /* 0x0000011000017945 */ /* 0x000fe20003800000 */
[----:B-1----:R-:W-:-:S04]  /*3100*/  FFMA R21, R10, -R3, 1 ;  /* 0x3f8000000a157423 */ /* 0x002fc80000000803 */
[----:B------:R-:W-:Y:S01]  /*3110*/  FFMA R21, R10, R21, R10 ;  /* 0x000000150a157223 */ /* 0x000fe2000000000a */
[----:B0-----:R-:W-:-:S04]  /*3120*/  FADD R11, -R2, R11 ;  /* 0x0000000b020b7221 */ /* 0x001fc80000000100 */
[----:B------:R-:W-:-:S05]  /*3130*/  FMUL R11, R11, 1.4426950216293334961 ;  /* 0x3fb8aa3b0b0b7820 */ /* 0x000fca0000400000 */
[----:B------:R-:W-:-:S13]  /*3140*/  FSETP.GEU.AND P1, PT, R11, -126, PT ;  /* 0xc2fc00000b00780b */ /* 0x000fda0003f2e000 */
[----:B------:R-:W-:-:S04]  /*3150*/  @!P1 FMUL R11, R11, 0.5 ;  /* 0x3f0000000b0b9820 */ /* 0x000fc80000400000 */
[----:B------:R-:W0:Y:S02]  /*3160*/  MUFU.EX2 R0, R11 ;  /* 0x0000000b00007308 */ /* 0x000e240000000800 */
[----:B0-----:R-:W-:-:S06]  /*3170*/  @!P1 FMUL R0, R0, R0 ;  /* 0x0000000000009220 */ /* 0x001fcc0000400000 */
[----:B------:R-:W0:Y:S01]  /*3180*/  FCHK P1, R0, R3 ;  /* 0x0000000300007302 */ /* 0x000e220000020000 */
[----:B------:R-:W-:-:S04]  /*3190*/  FFMA R10, R0, R21, RZ ;  /* 0x00000015000a7223 */ /* 0x000fc800000000ff */
[----:B------:R-:W-:-:S04]  /*31a0*/  FFMA R22, R10, -R3, R0 ;  /* 0x800000030a167223 */ /* 0x000fc80000000000 */
[----:B------:R-:W-:Y:S01]  /*31b0*/  FFMA R10, R21, R22, R10 ;  /* 0x00000016150a7223 */ /* 0x000fe2000000000a */
[----:B0-----:R-:W-:Y:S05]  /*31c0*/  @!P1 BRA `(.L_x_29) ;  /* 0x0000003000009947 */ /* 0x001fea0003800000 */
[----:B------:R-:W-:-:S02]  /*31d0*/  MOV R10, 0x31f0 ;  /* 0x000031f0000a7802 */ /* 0x000fc40000000f00 */
[----:B------:R-:W-:Y:S05]  /*31e0*/  CALL.REL.NOINC `($fused_softmax_cast_n_3585_to_4096__kernel$__cuda_sm3x_div_rn_noftz_f32_slowpath) ;  /* 0x0000096000007944 */ /* 0x000fea0003c00000 */
[----:B0-----:R-:W-:-:S02]  /*31f0*/  IMAD.MOV.U32 R10, RZ, RZ, R0 ;  /* 0x000000ffff0a7224 */ /* 0x001fc400078e0000 */
.L_x_29:
[----:B------:R-:W-:Y:S05]  /*3200*/  BSYNC B1 ;  /* 0x0000000000017941 */ /* 0x000fea0003800000 */
.L_x_28:
[----:B------:R-:W-:-:S05]  /*3210*/  F2FP.PACK_AB R10, RZ, R10 ;  /* 0x0000000aff0a723e */ /* 0x000fca00000000ff */
[----:B------:R0:W-:Y:S02]  /*3220*/  STG.E.U16 [R6.64], R10 ;  /* 0x0000000a06007986 */ /* 0x0001e4000c101504 */
.L_x_27:
[----:B------:R-:W-:Y:S05]  /*3230*/  BSYNC B0 ;  /* 0x0000000000007941 */ /* 0x000fea0003800000 */
.L_x_26:
[----:B------:R-:W-:Y:S01]  /*3240*/  IADD3 R0, P2, R20, 0x100, RZ ;  /* 0x0000010014007810 */ /* 0x000fe20007f5e0ff */
[----:B------:R-:W-:Y:S03]  /*3250*/  BSSY B0, `(.L_x_30) ;  /* 0x000001b000007945 */ /* 0x000fe60003800000 */
[----:B------:R-:W-:Y:S01]  /*3260*/  ISETP.GE.U32.AND P1, PT, R0, c[0x0][0x170], PT ;  /* 0x00005c0000007a0c */ /* 0x000fe20003f26070 */
[----:B------:R-:W-:-:S05]  /*3270*/  IMAD.X R0, RZ, RZ, R19, P2 ;  /* 0x000000ffff007224 */ /* 0x000fca00010e0613 */
[----:B------:R-:W-:-:S13]  /*3280*/  ISETP.GE.AND.EX P1, PT, R0, c[0x0][0x174], PT, P1 ;  /* 0x00005d0000007a0c */ /* 0x000fda0003f26310 */
[----:B------:R-:W-:Y:S05]  /*3290*/  @P1 BRA `(.L_x_31) ;  /* 0x0000016000001947 */ /* 0x000fea0003800000 */
[----:B------:R-:W1:Y:S01]  /*32a0*/  LDS R11, [R18+0x400] ;  /* 0x00040000120b7984 */ /* 0x000e620000000800 */
[----:B------:R-:W2:Y:S01]  /*32b0*/  MUFU.RCP R0, R3 ;  /* 0x0000000300007308 */ /* 0x000ea20000001000 */
[----:B------:R-:W-:Y:S01]  /*32c0*/  BSSY B1, `(.L_x_32) ;  /* 0x0000011000017945 */ /* 0x000fe20003800000 */
[----:B--2---:R-:W-:-:S04]  /*32d0*/  FFMA R21, R0, -R3, 1 ;  /* 0x3f80000000157423 */ /* 0x004fc80000000803 */
[----:B------:R-:W-:Y:S01]  /*32e0*/  FFMA R0, R0, R21, R0 ;  /* 0x0000001500007223 */ /* 0x000fe20000000000 */
[----:B-1----:R-:W-:-:S04]  /*32f0*/  FADD R11, -R2, R11 ;  /* 0x0000000b020b7221 */ /* 0x002fc80000000100 */
[----:B------:R-:W-:-:S05]  /*3300*/  FMUL R11, R11, 1.4426950216293334961 ;  /* 0x3fb8aa3b0b0b7820 */ /* 0x000fca0000400000 */
[----:B------:R-:W-:-:S13]  /*3310*/  FSETP.GEU.AND P1, PT, R11, -126, PT ;  /* 0xc2fc00000b00780b */ /* 0x000fda0003f2e000 */
[----:B------:R-:W-:-:S04]  /*3320*/  @!P1 FMUL R11, R11, 0.5 ;  /* 0x3f0000000b0b9820 */ /* 0x000fc80000400000 */
[----:B0-----:R-:W0:Y:S02]  /*3330*/  MUFU.EX2 R10, R11 ;  /* 0x0000000b000a7308 */ /* 0x001e240000000800 */
[----:B0-----:R-:W-:-:S06]  /*3340*/  @!P1 FMUL R10, R10, R10 ;  /* 0x0000000a0a0a9220 */ /* 0x001fcc0000400000 */
[----:B------:R-:W0:Y:S01]  /*3350*/  FCHK P1, R10, R3 ;  /* 0x000000030a007302 */ /* 0x000e220000020000 */
[----:B------:R-:W-:-:S04]  /*3360*/  FFMA R21, R0, R10, RZ ;  /* 0x0000000a00157223 */ /* 0x000fc800000000ff */
[----:B------:R-:W-:-:S04]  /*3370*/  FFMA R22, R21, -R3, R10 ;  /* 0x8000000315167223 */ /* 0x000fc8000000000a */
[----:B------:R-:W-:Y:S01]  /*3380*/  FFMA R0, R0, R22, R21 ;  /* 0x0000001600007223 */ /* 0x000fe20000000015 */
[----:B0-----:R-:W-:Y:S05]  /*3390*/  @!P1 BRA `(.L_x_33) ;  /* 0x0000003000009947 */ /* 0x001fea0003800000 */
[----:B------:R-:W-:Y:S01]  /*33a0*/  IMAD.MOV.U32 R0, RZ, RZ, R10 ;  /* 0x000000ffff007224 */ /* 0x000fe200078e000a */
[----:B------:R-:W-:-:S02]  /*33b0*/  MOV R10, 0x33d0 ;  /* 0x000033d0000a7802 */ /* 0x000fc40000000f00 */
[----:B------:R-:W-:Y:S05]  /*33c0*/  CALL.REL.NOINC `($fused_softmax_cast_n_3585_to_4096__kernel$__cuda_sm3x_div_rn_noftz_f32_slowpath) ;  /* 0x0000078000007944 */ /* 0x000fea0003c00000 */
.L_x_33:
[----:B------:R-:W-:Y:S05]  /*33d0*/  BSYNC B1 ;  /* 0x0000000000017941 */ /* 0x000fea0003800000 */
.L_x_32:
[----:B0-----:R-:W-:-:S05]  /*33e0*/  F2FP.PACK_AB R0, RZ, R0 ;  /* 0x00000000ff00723e */ /* 0x001fca00000000ff */
[----:B------:R0:W-:Y:S02]  /*33f0*/  STG.E.U16 [R6.64+0x200], R0 ;  /* 0x0002000006007986 */ /* 0x0001e4000c101504 */
.L_x_31:
[----:B------:R-:W-:Y:S05]  /*3400*/  BSYNC B0 ;  /* 0x0000000000007941 */ /* 0x000fea0003800000 */
.L_x_30:
[----:B0-----:R-:W-:Y:S01]  /*3410*/  IADD3 R0, P2, R20, 0x200, RZ ;  /* 0x0000020014007810 */ /* 0x001fe20007f5e0ff */
[----:B------:R-:W-:Y:S03]  /*3420*/  BSSY B0, `(.L_x_34) ;  /* 0x000001b000007945 */ /* 0x000fe60003800000 */
[----:B------:R-:W-:Y:S01]  /*3430*/  ISETP.GE.U32.AND P1, PT, R0, c[0x0][0x170], PT ;  /* 0x00005c0000007a0c */ /* 0x000fe20003f26070 */
[----:B------:R-:W-:-:S05]  /*3440*/  IMAD.X R0, RZ, RZ, R19, P2 ;  /* 0x000000ffff007224 */ /* 0x000fca00010e0613 */
[----:B------:R-:W-:-:S13]  /*3450*/  ISETP.GE.AND.EX P1, PT, R0, c[0x0][0x174], PT, P1 ;  /* 0x00005d0000007a0c */ /* 0x000fda0003f26310 */
[----:B------:R-:W-:Y:S05]  /*3460*/  @P1 BRA `(.L_x_35) ;  /* 0x0000016000001947 */ /* 0x000fea0003800000 */
[----:B------:R-:W0:Y:S01]  /*3470*/  LDS R11, [R18+0x800] ;  /* 0x00080000120b7984 */ /* 0x000e220000000800 */
        /* <DEDUP_REMOVED lines=18> */
.L_x_37:
[----:B------:R-:W-:Y:S05]  /*35a0*/  BSYNC B1 ;  /* 0x0000000000017941 */ /* 0x000fea0003800000 */
.L_x_36:
[----:B0-----:R-:W-:-:S05]  /*35b0*/  F2FP.PACK_AB R0, RZ, R0 ;  /* 0x00000000ff00723e */ /* 0x001fca00000000ff */
[----:B------:R0:W-:Y:S02]  /*35c0*/  STG.E.U16 [R6.64+0x400], R0 ;  /* 0x0004000006007986 */ /* 0x0001e4000c101504 */
.L_x_35:
[----:B------:R-:W-:Y:S05]  /*35d0*/  BSYNC B0 ;  /* 0x0000000000007941 */ /* 0x000fea0003800000 */
.L_x_34:
[----:B------:R-:W-:Y:S01]  /*35e0*/  IADD3 R20, P2, R20, 0x300, RZ ;  /* 0x0000030014147810 */ /* 0x000fe20007f5e0ff */
[----:B------:R-:W-:Y:S03]  /*35f0*/  BSSY B0, `(.L_x_38) ;  /* 0x000001b000007945 */ /* 0x000fe60003800000 */
[----:B------:R-:W-:Y:S01]  /*3600*/  ISETP.GE.U32.AND P1, PT, R20, c[0x0][0x170], PT ;  /* 0x00005c0014007a0c */ /* 0x000fe20003f26070 */
[----:B------:R-:W-:-:S05]  /*3610*/  IMAD.X R19, RZ, RZ, R19, P2 ;  /* 0x000000ffff137224 */ /* 0x000fca00010e0613 */
[----:B------:R-:W-:-:S13]  /*3620*/  ISETP.GE.AND.EX P1, PT, R19, c[0x0][0x174], PT, P1 ;  /* 0x00005d0013007a0c */ /* 0x000fda0003f26310 */
[----:B------:R-:W-:Y:S05]  /*3630*/  @P1 BRA `(.L_x_39) ;  /* 0x0000016000001947 */ /* 0x000fea0003800000 */
[----:B------:R-:W1:Y:S01]  /*3640*/  LDS R11, [R18+0xc00] ;  /* 0x000c0000120b7984 */ /* 0x000e620000000800 */
[----:B0-----:R-:W0:Y:S01]  /*3650*/  MUFU.RCP R0, R3 ;  /* 0x0000000300007308 */ /* 0x001e220000001000 */
[----:B------:R-:W-:Y:S01]  /*3660*/  BSSY B1, `(.L_x_40) ;  /* 0x0000011000017945 */ /* 0x000fe20003800000 */
[----:B0-----:R-:W-:-:S04]  /*3670*/  FFMA R19, R0, -R3, 1 ;  /* 0x3f80000000137423 */ /* 0x001fc80000000803 */
[----:B------:R-:W-:Y:S01]  /*3680*/  FFMA R0, R0, R19, R0 ;  /* 0x0000001300007223 */ /* 0x000fe20000000000 */
[----:B-1----:R-:W-:-:S04]  /*3690*/  FADD R11, -R2, R11 ;  /* 0x0000000b020b7221 */ /* 0x002fc80000000100 */
        /* <DEDUP_REMOVED lines=13> */
.L_x_41:
[----:B------:R-:W-:Y:S05]  /*3770*/  BSYNC B1 ;  /* 0x0000000000017941 */ /* 0x000fea0003800000 */
.L_x_40:
[----:B0-----:R-:W-:-:S05]  /*3780*/  F2FP.PACK_AB R0, RZ, R0 ;  /* 0x00000000ff00723e */ /* 0x001fca00000000ff */
[----:B------:R0:W-:Y:S02]  /*3790*/  STG.E.U16 [R6.64+0x600], R0 ;  /* 0x0006000006007986 */ /* 0x0001e4000c101504 */
.L_x_39:
[----:B------:R-:W-:Y:S05]  /*37a0*/  BSYNC B0 ;  /* 0x0000000000007941 */ /* 0x000fea0003800000 */
.L_x_38:
[----:B------:R-:W-:-:S05]  /*37b0*/  IADD3 R16, P1, R16, 0x4, RZ ;  /* 0x0000000410107810 */ /* 0x000fca0007f3e0ff */
[----:B------:R-:W-:Y:S01]  /*37c0*/  IMAD.X R15, RZ, RZ, R15, P1 ;  /* 0x000000ffff0f7224 */ /* 0x000fe200008e060f */
[----:B------:R-:W-:Y:S05]  /*37d0*/  @P0 BRA `(.L_x_42) ;  /* 0xfffff7d000000947 */ /* 0x000fea000383ffff */
.L_x_25:
[----:B01----:R-:W-:-:S04]  /*37e0*/  ISETP.NE.U32.AND P0, PT, R9, RZ, PT ;  /* 0x000000ff0900720c */ /* 0x003fc80003f05070 */
[----:B------:R-:W-:-:S13]  /*37f0*/  ISETP.NE.AND.EX P0, PT, RZ, RZ, PT, P0 ;  /* 0x000000ffff00720c */ /* 0x000fda0003f05300 */
[----:B------:R-:W-:Y:S05]  /*3800*/  @!P0 EXIT ;  /* 0x000000000000894d */ /* 0x000fea0003800000 */
[C---:B------:R-:W-:Y:S01]  /*3810*/  SHF.L.U64.HI R7, R16.reuse, 0x8, R15 ;  /* 0x0000000810077819 */ /* 0x040fe2000001020f */
[C---:B------:R-:W-:Y:S01]  /*3820*/  IMAD.SHL.U32 R6, R16.reuse, 0x100, RZ ;  /* 0x0000010010067824 */ /* 0x040fe200078e00ff */
[----:B------:R-:W-:Y:S01]  /*3830*/  IADD3 R9, P2, RZ, -R9, RZ ;  /* 0x80000009ff097210 */ /* 0x000fe20007f5e0ff */
[----:B------:R-:W-:Y:S02]  /*3840*/  IMAD R16, R16, 0x100, R8 ;  /* 0x0000010010107824 */ /* 0x000fe400078e0208 */
[----:B------:R-:W-:-:S04]  /*3850*/  IMAD.WIDE.U32 R4, R17, c[0x0][0x170], R6 ;  /* 0x00005c0011047a25 */ /* 0x000fc800078e0006 */
[----:B------:R-:W-:Y:S01]  /*3860*/  IMAD R0, R17, c[0x0][0x174], R5 ;  /* 0x00005d0011007a24 */ /* 0x000fe200078e0205 */
[C---:B------:R-:W-:Y:S01]  /*3870*/  IADD3 R5, P0, R8.reuse, R4, RZ ;  /* 0x0000000408057210 */ /* 0x040fe20007f1e0ff */
[----:B------:R-:W-:Y:S01]  /*3880*/  IMAD.X R12, RZ, RZ, -0x1, P2 ;  /* 0xffffffffff0c7424 */ /* 0x000fe200010e06ff */
[----:B------:R-:W-:Y:S02]  /*3890*/  IADD3 R8, P1, R8, R6, RZ ;  /* 0x0000000608087210 */ /* 0x000fe40007f3e0ff */
[----:B------:R-:W-:Y:S01]  /*38a0*/  LEA R6, R16, 0x50, 0x2 ;  /* 0x0000005010067811 */ /* 0x000fe200078e10ff */
[----:B------:R-:W-:Y:S01]  /*38b0*/  IMAD.X R0, RZ, RZ, R0, P0 ;  /* 0x000000ffff007224 */ /* 0x000fe200000e0600 */
[----:B------:R-:W-:Y:S01]  /*38c0*/  LEA R4, P0, R5, c[0x0][0x168], 0x1 ;  /* 0x00005a0005047a11 */ /* 0x000fe200078008ff */
[----:B------:R-:W-:-:S03]  /*38d0*/  IMAD.X R7, RZ, RZ, R7, P1 ;  /* 0x000000ffff077224 */ /* 0x000fc600008e0607 */
[----:B------:R-:W-:-:S02]  /*38e0*/  LEA.HI.X R5, R5, c[0x0][0x16c], R0, 0x1, P0 ;  /* 0x00005b0005057a11 */ /* 0x000fc400000f0c00 */
.L_x_47:
[----:B------:R-:W-:Y:S01]  /*38f0*/  ISETP.GE.U32.AND P1, PT, R8, c[0x0][0x170], PT ;  /* 0x00005c0008007a0c */ /* 0x000fe20003f26070 */
[----:B------:R-:W-:Y:S01]  /*3900*/  BSSY B0, `(.L_x_43) ;  /* 0x000001d000007945 */ /* 0x000fe20003800000 */
[----:B------:R-:W-:Y:S02]  /*3910*/  IADD3 R9, P0, R9, 0x1, RZ ;  /* 0x0000000109097810 */ /* 0x000fe40007f1e0ff */
[----:B------:R-:W-:-:S03]  /*3920*/  ISETP.GE.AND.EX P1, PT, R7, c[0x0][0x174], PT, P1 ;  /* 0x00005d0007007a0c */ /* 0x000fc60003f26310 */
[----:B------:R-:W-:Y:S01]  /*3930*/  IMAD.X R12, RZ, RZ, R12, P0 ;  /* 0x000000ffff0c7224 */ /* 0x000fe200000e060c */
[----:B------:R-:W-:-:S04]  /*3940*/  ISETP.NE.U32.AND P0, PT, R9, RZ, PT ;  /* 0x000000ff0900720c */ /* 0x000fc80003f05070 */
[----:B------:R-:W-:-:S05]  /*3950*/  ISETP.NE.AND.EX P0, PT, R12, RZ, PT, P0 ;  /* 0x000000ff0c00720c */ /* 0x000fca0003f05300 */
        /* <DEDUP_REMOVED lines=20> */
.L_x_46:
[----:B------:R-:W-:Y:S05]  /*3aa0*/  BSYNC B1 ;  /* 0x0000000000017941 */ /* 0x000fea0003800000 */
.L_x_45:
[----:B0-----:R-:W-:-:S05]  /*3ab0*/  F2FP.PACK_AB R0, RZ, R0 ;  /* 0x00000000ff00723e */ /* 0x001fca00000000ff */
[----:B------:R0:W-:Y:S02]  /*3ac0*/  STG.E.U16 [R4.64], R0 ;  /* 0x0000000004007986 */ /* 0x0001e4000c101504 */
.L_x_44:
[----:B------:R-:W-:Y:S05]  /*3ad0*/  BSYNC B0 ;  /* 0x0000000000007941 */ /* 0x000fea0003800000 */
.L_x_43:
[----:B0-----:R-:W-:Y:S02]  /*3ae0*/  IADD3 R4, P1, R4, 0x200, RZ ;  /* 0x0000020004047810 */ /* 0x001fe40007f3e0ff */
[----:B------:R-:W-:Y:S02]  /*3af0*/  IADD3 R8, P2, R8, 0x100, RZ ;  /* 0x0000010008087810 */ /* 0x000fe40007f5e0ff */
[----:B------:R-:W-:Y:S01]  /*3b00*/  IADD3 R6, R6, 0x400, RZ ;  /* 0x0000040006067810 */ /* 0x000fe20007ffe0ff */
[----:B------:R-:W-:Y:S02]  /*3b10*/  IMAD.X R5, RZ, RZ, R5, P1 ;  /* 0x000000ffff057224 */ /* 0x000fe400008e0605 */
[----:B------:R-:W-:Y:S01]  /*3b20*/  IMAD.X R7, RZ, RZ, R7, P2 ;  /* 0x000000ffff077224 */ /* 0x000fe200010e0607 */
[----:B------:R-:W-:Y:S05]  /*3b30*/  @P0 BRA `(.L_x_47) ;  /* 0xfffffdb000000947 */ /* 0x000fea000383ffff */
[----:B------:R-:W-:Y:S05]  /*3b40*/  EXIT ;  /* 0x000000000000794d */ /* 0x000fea0003800000 */
        .weak           $fused_softmax_cast_n_3585_to_4096__kernel$__cuda_sm3x_div_rn_noftz_f32_slowpath
        .type           $fused_softmax_cast_n_3585_to_4096__kernel$__cuda_sm3x_div_rn_noftz_f32_slowpath,@function
        .size           $fused_softmax_cast_n_3585_to_4096__kernel$__cuda_sm3x_div_rn_noftz_f32_slowpath,(.L_x_347 - $fused_softmax_cast_n_3585_to_4096__kernel$__cuda_sm3x_div_rn_noftz_f32_slowpath)
$fused_softmax_cast_n_3585_to_4096__kernel$__cuda_sm3x_div_rn_noftz_f32_slowpath:
[--C-:B------:R-:W-:Y:S01]  /*3b50*/  SHF.R.U32.HI R11, RZ, 0x17, R3.reuse ;  /* 0x00000017ff0b7819 */ /* 0x100fe20000011603 */
[----:B------:R-:W-:Y:S01]  /*3b60*/  BSSY B2, `(.L_x_48) ;  /* 0x0000064000027945 */ /* 0x000fe20003800000 */
[----:B------:R-:W-:Y:S01]  /*3b70*/  SHF.R.U32.HI R22, RZ, 0x17, R0 ;  /* 0x00000017ff167819 */ /* 0x000fe20000011600 */
[----:B------:R-:W-:Y:S01]  /*3b80*/  IMAD.MOV.U32 R23, RZ, RZ, R3 ;  /* 0x000000ffff177224 */ /* 0x000fe200078e0003 */
[----:B------:R-:W-:-:S02]  /*3b90*/  LOP3.LUT R11, R11, 0xff, RZ, 0xc0, !PT ;  /* 0x000000ff0b0b7812 */ /* 0x000fc400078ec0ff */
[----:B------:R-:W-:Y:S02]  /*3ba0*/  LOP3.LUT R22, R22, 0xff, RZ, 0xc0, !PT ;  /* 0x000000ff16167812 */ /* 0x000fe400078ec0ff */
[----:B------:R-:W-:Y:S02]  /*3bb0*/  IADD3 R24, R11, -0x1, RZ ;  /* 0xffffffff0b187810 */ /* 0x000fe40007ffe0ff */
[----:B------:R-:W-:Y:S02]  /*3bc0*/  IADD3 R21, R22, -0x1, RZ ;  /* 0xffffffff16157810 */ /* 0x000fe40007ffe0ff */
[----:B------:R-:W-:-:S04]  /*3bd0*/  ISETP.GT.U32.AND P1, PT, R24, 0xfd, PT ;  /* 0x000000fd1800780c */ /* 0x000fc80003f24070 */
[----:B------:R-:W-:-:S13]  /*3be0*/  ISETP.GT.U32.OR P1, PT, R21, 0xfd, P1 ;  /* 0x000000fd1500780c */ /* 0x000fda0000f24470 */
[----:B------:R-:W-:Y:S01]  /*3bf0*/  @!P1 IMAD.MOV.U32 R21, RZ, RZ, RZ ;  /* 0x000000ffff159224 */ /* 0x000fe200078e00ff */
[----:B------:R-:W-:Y:S05]  /*3c00*/  @!P1 BRA `(.L_x_49) ;  /* 0x0000018000009947 */ /* 0x000fea0003800000 */
[----:B------:R-:W-:Y:S02]  /*3c10*/  FSETP.GTU.FTZ.AND P1, PT, |R0|, +INF , PT ;  /* 0x7f8000000000780b */ /* 0x000fe40003f3c200 */
[----:B------:R-:W-:-:S04]  /*3c20*/  FSETP.GTU.FTZ.AND P2, PT, |R3|, +INF , PT ;  /* 0x7f8000000300780b */ /* 0x000fc80003f5c200 */
[----:B------:R-:W-:-:S13]  /*3c30*/  PLOP3.LUT P1, PT, P1, P2, PT, 0xa8, 0x0 ;  /* 0x000000000000781c */ /* 0x000fda0000f25570 */
[----:B------:R-:W-:Y:S05]  /*3c40*/  @P1 BRA `(.L_x_50) ;  /* 0x0000054000001947 */ /* 0x000fea0003800000 */
[----:B------:R-:W-:-:S13]  /*3c50*/  LOP3.LUT P1, RZ, R23, 0x7fffffff, R0, 0xc8, !PT ;  /* 0x7fffffff17ff7812 */ /* 0x000fda000782c800 */
[----:B------:R-:W-:Y:S05]  /*3c60*/  @!P1 BRA `(.L_x_51) ;  /* 0x0000050000009947 */ /* 0x000fea0003800000 */
[C---:B------:R-:W-:Y:S02]  /*3c70*/  FSETP.NEU.FTZ.AND P2, PT, |R0|.reuse, +INF , PT ;  /* 0x7f8000000000780b */ /* 0x040fe40003f5d200 */
[----:B------:R-:W-:Y:S02]  /*3c80*/  FSETP.NEU.FTZ.AND P3, PT, |R3|, +INF , PT ;  /* 0x7f8000000300780b */ /* 0x000fe40003f7d200 */
[----:B------:R-:W-:-:S11]  /*3c90*/  FSETP.NEU.FTZ.AND P1, PT, |R0|, +INF , PT ;  /* 0x7f8000000000780b */ /* 0x000fd60003f3d200 */
[----:B------:R-:W-:Y:S05]  /*3ca0*/  @!P3 BRA !P2, `(.L_x_51) ;  /* 0x000004c00000b947 */ /* 0x000fea0005000000 */
[----:B------:R-:W-:-:S04]  /*3cb0*/  LOP3.LUT P2, RZ, R0, 0x7fffffff, RZ, 0xc0, !PT ;  /* 0x7fffffff00ff7812 */ /* 0x000fc8000784c0ff */
[----:B------:R-:W-:-:S13]  /*3cc0*/  PLOP3.LUT P2, PT, P3, P2, PT, 0x2a, 0x0 ;  /* 0x000000000000781c */ /* 0x000fda0001f44572 */
[----:B------:R-:W-:Y:S05]  /*3cd0*/  @P2 BRA `(.L_x_52) ;  /* 0x0000047000002947 */ /* 0x000fea0003800000 */
[----:B------:R-:W-:-:S04]  /*3ce0*/  LOP3.LUT P2, RZ, R23, 0x7fffffff, RZ, 0xc0, !PT ;  /* 0x7fffffff17ff7812 */ /* 0x000fc8000784c0ff */
[----:B------:R-:W-:-:S13]  /*3cf0*/  PLOP3.LUT P1, PT, P1, P2, PT, 0x2a, 0x0 ;  /* 0x000000000000781c */ /* 0x000fda0000f24572 */
[----:B------:R-:W-:Y:S05]  /*3d00*/  @P1 BRA `(.L_x_53) ;  /* 0x0000041000001947 */ /* 0x000fea0003800000 */
[----:B------:R-:W-:Y:S02]  /*3d10*/  IADD3 R21, R22, -0x1, RZ ;  /* 0xffffffff16157810 */ /* 0x000fe40007ffe0ff */
[----:B------:R-:W-:Y:S02]  /*3d20*/  ISETP.GE.AND P2, PT, R24, RZ, PT ;  /* 0x000000ff1800720c */ /* 0x000fe40003f46270 */
[----:B------:R-:W-:-:S11]  /*3d30*/  ISETP.GE.AND P1, PT, R21, RZ, PT ;  /* 0x000000ff1500720c */ /* 0x000fd60003f26270 */
[----:B------:R-:W-:Y:S02]  /*3d40*/  @!P2 FFMA R23, R3, 1.84467440737095516160e+19, RZ ;  /* 0x5f8000000317a823 */ /* 0x000fe400000000ff */
[----:B------:R-:W-:Y:S01]  /*3d50*/  @P1 IMAD.MOV.U32 R21, RZ, RZ, RZ ;  /* 0x000000ffff151224 */ /* 0x000fe200078e00ff */
[----:B------:R-:W-:Y:S01]  /*3d60*/  @!P1 FFMA R0, R0, 1.84467440737095516160e+19, RZ ;  /* 0x5f80000000009823 */ /* 0x000fe200000000ff */
[----:B------:R-:W-:-:S05]  /*3d70*/  @!P1 IMAD.MOV.U32 R21, RZ, RZ, -0x40 ;  /* 0xffffffc0ff159424 */ /* 0x000fca00078e00ff */
[----:B------:R-:W-:-:S02]  /*3d80*/  @!P2 IADD3 R21, R21, 0x40, RZ ;  /* 0x000000401515a810 */ /* 0x000fc40007ffe0ff */
.L_x_49:
[----:B------:R-:W-:Y:S01]  /*3d90*/  LEA R24, R11, 0xc0800000, 0x17 ;  /* 0xc08000000b187811 */ /* 0x000fe200078eb8ff */
[----:B------:R-:W-:Y:S01]  /*3da0*/  BSSY B3, `(.L_x_54) ;  /* 0x0000036000037945 */ /* 0x000fe20003800000 */
[----:B------:R-:W-:-:S03]  /*3db0*/  IADD3 R22, R22, -0x7f, RZ ;  /* 0xffffff8116167810 */ /* 0x000fc60007ffe0ff */
[----:B------:R-:W-:Y:S02]  /*3dc0*/  IMAD.IADD R26, R23, 0x1, -R24 ;  /* 0x00000001171a7824 */ /* 0x000fe400078e0a18 */
[C---:B------:R-:W-:Y:S01]  /*3dd0*/  IMAD R0, R22.reuse, -0x800000, R0 ;  /* 0xff80000016007824 */ /* 0x040fe200078e0200 */
[----:B------:R-:W-:Y:S01]  /*3de0*/  IADD3 R22, R22, 0x7f, -R11 ;  /* 0x0000007f16167810 */ /* 0x000fe20007ffe80b */
[----:B------:R-:W0:Y:S01]  /*3df0*/  MUFU.RCP R24, R26 ;  /* 0x0000001a00187308 */ /* 0x000e220000001000 */
[----:B------:R-:W-:-:S03]  /*3e00*/  FADD.FTZ R23, -R26, -RZ ;  /* 0x800000ff1a177221 */ /* 0x000fc60000010100 */
[----:B------:R-:W-:Y:S01]  /*3e10*/  IMAD.IADD R22, R22, 0x1, R21 ;  /* 0x0000000116167824 */ /* 0x000fe200078e0215 */
[----:B0-----:R-:W-:-:S04]  /*3e20*/  FFMA R25, R24, R23, 1 ;  /* 0x3f80000018197423 */ /* 0x001fc80000000017 */
[----:B------:R-:W-:-:S04]  /*3e30*/  FFMA R25, R24, R25, R24 ;  /* 0x0000001918197223 */ /* 0x000fc80000000018 */
[----:B------:R-:W-:-:S04]  /*3e40*/  FFMA R24, R0, R25, RZ ;  /* 0x0000001900187223 */ /* 0x000fc800000000ff */
[----:B------:R-:W-:-:S04]  /*3e50*/  FFMA R27, R23, R24, R0 ;  /* 0x00000018171b7223 */ /* 0x000fc80000000000 */
[----:B------:R-:W-:-:S04]  /*3e60*/  FFMA R24, R25, R27, R24 ;  /* 0x0000001b19187223 */ /* 0x000fc80000000018 */
[----:B------:R-:W-:-:S04]  /*3e70*/  FFMA R23, R23, R24, R0 ;  /* 0x0000001817177223 */ /* 0x000fc80000000000 */
[----:B------:R-:W-:-:S05]  /*3e80*/  FFMA R0, R25, R23, R24 ;  /* 0x0000001719007223 */ /* 0x000fca0000000018 */
[----:B------:R-:W-:-:S04]  /*3e90*/  SHF.R.U32.HI R11, RZ, 0x17, R0 ;  /* 0x00000017ff0b7819 */ /* 0x000fc80000011600 */
[----:B------:R-:W-:-:S05]  /*3ea0*/  LOP3.LUT R11, R11, 0xff, RZ, 0xc0, !PT ;  /* 0x000000ff0b0b7812 */ /* 0x000fca00078ec0ff */
[----:B------:R-:W-:-:S05]  /*3eb0*/  IMAD.IADD R11, R11, 0x1, R22 ;  /* 0x000000010b0b7824 */ /* 0x000fca00078e0216 */
[----:B------:R-:W-:-:S04]  /*3ec0*/  IADD3 R21, R11, -0x1, RZ ;  /* 0xffffffff0b157810 */ /* 0x000fc80007ffe0ff */
[----:B------:R-:W-:-:S13]  /*3ed0*/  ISETP.GE.U32.AND P1, PT, R21, 0xfe, PT ;  /* 0x000000fe1500780c */ /* 0x000fda0003f26070 */
[----:B------:R-:W-:Y:S05]  /*3ee0*/  @!P1 BRA `(.L_x_55) ;  /* 0x0000020000009947 */ /* 0x000fea0003800000 */
[----:B------:R-:W-:-:S13]  /*3ef0*/  ISETP.GT.AND P1, PT, R11, 0xfe, PT ;  /* 0x000000fe0b00780c */ /* 0x000fda0003f24270 */
[----:B------:R-:W-:Y:S05]  /*3f00*/  @P1 BRA `(.L_x_56) ;  /* 0x000001b000001947 */ /* 0x000fea0003800000 */
[----:B------:R-:W-:-:S13]  /*3f10*/  ISETP.GE.AND P1, PT, R11, 0x1, PT ;  /* 0x000000010b00780c */ /* 0x000fda0003f26270 */
[----:B------:R-:W-:Y:S05]  /*3f20*/  @P1 BRA `(.L_x_57) ;  /* 0x000001d000001947 */ /* 0x000fea0003800000 */
[----:B------:R-:W-:Y:S02]  /*3f30*/  ISETP.GE.AND P1, PT, R11, -0x18, PT ;  /* 0xffffffe80b00780c */ /* 0x000fe40003f26270 */
[----:B------:R-:W-:-:S11]  /*3f40*/  LOP3.LUT R0, R0, 0x80000000, RZ, 0xc0, !PT ;  /* 0x8000000000007812 */ /* 0x000fd600078ec0ff */
[----:B------:R-:W-:Y:S05]  /*3f50*/  @!P1 BRA `(.L_x_57) ;  /* 0x000001a000009947 */ /* 0x000fea0003800000 */
[-CC-:B------:R-:W-:Y:S01]  /*3f60*/  FFMA.RZ R21, R25, R23.reuse, R24.reuse ;  /* 0x0000001719157223 */ /* 0x180fe2000000c018 */
[C---:B------:R-:W-:Y:S02]  /*3f70*/  ISETP.NE.AND P3, PT, R11.reuse, RZ, PT ;  /* 0x000000ff0b00720c */ /* 0x040fe40003f65270 */
[----:B------:R-:W-:Y:S02]  /*3f80*/  ISETP.NE.AND P2, PT, R11, RZ, PT ;  /* 0x000000ff0b00720c */ /* 0x000fe40003f45270 */
[----:B------:R-:W-:Y:S01]  /*3f90*/  LOP3.LUT R22, R21, 0x7fffff, RZ, 0xc0, !PT ;  /* 0x007fffff15167812 */ /* 0x000fe200078ec0ff */
[CCC-:B------:R-:W-:Y:S01]  /*3fa0*/  FFMA.RP R21, R25.reuse, R23.reuse, R24.reuse ;  /* 0x0000001719157223 */ /* 0x1c0fe20000008018 */
[----:B------:R-:W-:Y:S01]  /*3fb0*/  FFMA.RM R24, R25, R23, R24 ;  /* 0x0000001719187223 */ /* 0x000fe20000004018 */
[----:B------:R-:W-:Y:S01]  /*3fc0*/  IADD3 R23, R11, 0x20, RZ ;  /* 0x000000200b177810 */ /* 0x000fe20007ffe0ff */
[----:B------:R-:W-:Y:S01]  /*3fd0*/  IMAD.MOV R11, RZ, RZ, -R11 ;  /* 0x000000ffff0b7224 */ /* 0x000fe200078e0a0b */
[----:B------:R-:W-:-:S02]  /*3fe0*/  LOP3.LUT R22, R22, 0x800000, RZ, 0xfc, !PT ;  /* 0x0080000016167812 */ /* 0x000fc400078efcff */
[----:B------:R-:W-:Y:S02]  /*3ff0*/  FSETP.NEU.FTZ.AND P1, PT, R21, R24, PT ;  /* 0x000000181500720b */ /* 0x000fe40003f3d000 */
[----:B------:R-:W-:Y:S02]  /*4000*/  SHF.L.U32 R23, R22, R23, RZ ;  /* 0x0000001716177219 */ /* 0x000fe400000006ff */
[----:B------:R-:W-:Y:S02]  /*4010*/  SEL R11, R11, RZ, P3 ;  /* 0x000000ff0b0b7207 */ /* 0x000fe40001800000 */
[----:B------:R-:W-:Y:S02]  /*4020*/  ISETP.NE.AND P2, PT, R23, RZ, P2 ;  /* 0x000000ff1700720c */ /* 0x000fe40001745270 */
[----:B------:R-:W-:Y:S02]  /*4030*/  SHF.R.U32.HI R11, RZ, R11, R22 ;  /* 0x0000000bff0b7219 */ /* 0x000fe40000011616 */
[----:B------:R-:W-:-:S02]  /*4040*/  PLOP3.LUT P1, PT, P1, P2, PT, 0xa8, 0x0 ;  /* 0x000000000000781c */ /* 0x000fc40000f25570 */
[----:B------:R-:W-:Y:S02]  /*4050*/  SHF.R.U32.HI R22, RZ, 0x1, R11 ;  /* 0x00000001ff167819 */ /* 0x000fe4000001160b */
[----:B------:R-:W-:-:S04]  /*4060*/  SEL R21, RZ, 0x1, !P1 ;  /* 0x00000001ff157807 */ /* 0x000fc80004800000 */
[----:B------:R-:W-:-:S04]  /*4070*/  LOP3.LUT R24, R21, 0x1, R22, 0xf8, !PT ;  /* 0x0000000115187812 */ /* 0x000fc800078ef816 */
[----:B------:R-:W-:-:S05]  /*4080*/  LOP3.LUT R11, R24, R11, RZ, 0xc0, !PT ;  /* 0x0000000b180b7212 */ /* 0x000fca00078ec0ff */
[----:B------:R-:W-:-:S05]  /*4090*/  IMAD.IADD R11, R22, 0x1, R11 ;  /* 0x00000001160b7824 */ /* 0x000fca00078e020b */
[----:B------:R-:W-:Y:S01]  /*40a0*/  LOP3.LUT R0, R11, R0, RZ, 0xfc, !PT ;  /* 0x000000000b007212 */ /* 0x000fe200078efcff */
[----:B------:R-:W-:Y:S05]  /*40b0*/  BRA `(.L_x_57) ;  /* 0x0000004000007947 */ /* 0x000fea0003800000 */
.L_x_56:
[----:B------:R-:W-:-:S04]  /*40c0*/  LOP3.LUT R0, R0, 0x80000000, RZ, 0xc0, !PT ;  /* 0x8000000000007812 */ /* 0x000fc800078ec0ff */
[----:B------:R-:W-:Y:S01]  /*40d0*/  LOP3.LUT R0, R0, 0x7f800000, RZ, 0xfc, !PT ;  /* 0x7f80000000007812 */ /* 0x000fe200078efcff */
[----:B------:R-:W-:Y:S05]  /*40e0*/  BRA `(.L_x_57) ;  /* 0x0000001000007947 */ /* 0x000fea0003800000 */
.L_x_55:
[----:B------:R-:W-:-:S02]  /*40f0*/  IMAD R0, R22, 0x800000, R0 ;  /* 0x0080000016007824 */ /* 0x000fc400078e0200 */
.L_x_57:
[----:B------:R-:W-:Y:S05]  /*4100*/  BSYNC B3 ;  /* 0x0000000000037941 */ /* 0x000fea0003800000 */
.L_x_54:
[----:B------:R-:W-:Y:S05]  /*4110*/  BRA `(.L_x_58) ;  /* 0x0000008000007947 */ /* 0x000fea0003800000 */
.L_x_53:
[----:B------:R-:W-:-:S04]  /*4120*/  LOP3.LUT R0, R23, 0x80000000, R0, 0x48, !PT ;  /* 0x8000000017007812 */ /* 0x000fc800078e4800 */
[----:B------:R-:W-:Y:S01]  /*4130*/  LOP3.LUT R0, R0, 0x7f800000, RZ, 0xfc, !PT ;  /* 0x7f80000000007812 */ /* 0x000fe200078efcff */
[----:B------:R-:W-:Y:S05]  /*4140*/  BRA `(.L_x_58) ;  /* 0x0000005000007947 */ /* 0x000fea0003800000 */
.L_x_52:
[----:B------:R-:W-:Y:S01]  /*4150*/  LOP3.LUT R0, R23, 0x80000000, R0, 0x48, !PT ;  /* 0x8000000017007812 */ /* 0x000fe200078e4800 */
[----:B------:R-:W-:Y:S05]  /*4160*/  BRA `(.L_x_58) ;  /* 0x0000003000007947 */ /* 0x000fea0003800000 */
.L_x_51:
[----:B------:R-:W0:Y:S01]  /*4170*/  MUFU.RSQ R0, -QNAN ;  /* 0xffc0000000007908 */ /* 0x000e220000001400 */
[----:B------:R-:W-:Y:S05]  /*4180*/  BRA `(.L_x_58) ;  /* 0x0000001000007947 */ /* 0x000fea0003800000 */
.L_x_50:
[----:B------:R-:W-:-:S02]  /*4190*/  FADD.FTZ R0, R0, R3 ;  /* 0x0000000300007221 */ /* 0x000fc40000010000 */
.L_x_58:
[----:B------:R-:W-:Y:S05]  /*41a0*/  BSYNC B2 ;  /* 0x0000000000027941 */ /* 0x000fea0003800000 */
.L_x_48:
[----:B------:R-:W-:-:S04]  /*41b0*/  IMAD.MOV.U32 R11, RZ, RZ, 0x0 ;  /* 0x00000000ff0b7424 */ /* 0x000fc800078e00ff */
[----:B------:R-:W-:Y:S05]  /*41c0*/  RET.REL.NODEC R10 `(fused_softmax_cast_n_3585_to_4096__kernel) ;  /* 0xffffbe300a007950 */ /* 0x000fea0003c3ffff */
.L_x_59:
[----:B------:R-:W-:-:S00]  /*41d0*/  BRA `(.L_x_59) ;  /* 0xfffffff000007947 */ /* 0x000fc0000383ffff */
[----:B------:R-:W-:-:S00]  /*41e0*/  NOP ;  /* 0x0000000000007918 */ /* 0x000fc00000000000 */
        /* <DEDUP_REMOVED lines=9> */
.L_x_347:


//--------------------- .text.fused_softmax_cast_n_3073_to_3584__kernel --------------------------
	.section	.text.fused_softmax_cast_n_3073_to_3584__kernel,"ax",@progbits
	.sectionflags	@"SHF_BARRIERS=1"
	.sectioninfo	@"SHI_REGISTERS=40"
	.align	128
        .global         fused_softmax_cast_n_3073_to_3584__kernel
        .type           fused_softmax_cast_n_3073_to_3584__kernel,@function
        .size           fused_softmax_cast_n_3073_to_3584__kernel,(.L_x_348 - fused_softmax_cast_n_3073_to_3584__kernel)
        .other          fused_softmax_cast_n_3073_to_3584__kernel,@"STO_CUDA_ENTRY STV_DEFAULT"
fused_softmax_cast_n_3073_to_3584__kernel:
.text.fused_softmax_cast_n_3073_to_3584__kernel:
[----:B------:R-:W-:-:S02]  /*0000*/  IMAD.MOV.U32 R1, RZ, RZ, c[0x0][0x28] ;  /* 0x00000a00ff017624 */ /* 0x000fc400078e00ff */
[----:B------:R-:W-:Y:S01]  /*0010*/  IMAD.MOV.U32 R6, RZ, RZ, c[0x0][0x170] ;  /* 0x00005c00ff067624 */ /* 0x000fe200078e00ff */
[----:B------:R-:W0:Y:S01]  /*0020*/  S2R R35, SR_TID.X ;  /* 0x0000000000237919 */ /* 0x000e220000002100 */
[----:B------:R-:W-:-:S03]  /*0030*/  ULDC.64 UR4, c[0x0][0x118] ;  /* 0x0000460000047ab9 */ /* 0x000fc60000000a00 */
[C---:B------:R-:W-:Y:S02]  /*0040*/  IADD3 R4, P0, R6.reuse, 0x2ff, RZ ;  /* 0x000002ff06047810 */ /* 0x040fe40007f1e0ff */
[----:B------:R-:W-:-:S03]  /*0050*/  IADD3 R6, P1, R6, 0xbf, RZ ;  /* 0x000000bf06067810 */ /* 0x000fc60007f3e0ff */
[----:B------:R-:W-:Y:S02]  /*0060*/  IMAD.X R5, RZ, RZ, c[0x0][0x174], P0 ;  /* 0x00005d00ff057624 */ /* 0x000fe400000e06ff */
[----:B------:R-:W-:Y:S02]  /*0070*/  IMAD.X R7, RZ, RZ, c[0x0][0x174], P1 ;  /* 0x00005d00ff077624 */ /* 0x000fe400008e06ff */
[----:B------:R-:W-:-:S04]  /*0080*/  IMAD.WIDE.U32 R2, R5, -0x55555555, RZ ;  /* 0xaaaaaaab05027825 */ /* 0x000fc800078e00ff */
[----:B------:R-:W-:-:S04]  /*0090*/  IMAD.WIDE.U32 R10, R7, -0x55555555, RZ ;  /* 0xaaaaaaab070a7825 */ /* 0x000fc800078e00ff */
[----:B------:R-:W-:-:S04]  /*00a0*/  IMAD.WIDE.U32 R8, P0, R4, 0x2aaaaaaa, R2 ;  /* 0x2aaaaaaa04087825 */ /* 0x000fc80007800002 */
[----:B------:R-:W-:-:S04]  /*00b0*/  IMAD.WIDE.U32 R2, R4, -0x55555555, RZ ;  /* 0xaaaaaaab04027825 */ /* 0x000fc800078e00ff */
[----:B------:R-:W-:-:S04]  /*00c0*/  IMAD.WIDE.U32 R14, P1, R6, 0x2aaaaaaa, R10 ;  /* 0x2aaaaaaa060e7825 */ /* 0x000fc8000782000a */
[----:B------:R-:W-:Y:S01]  /*00d0*/  IMAD.X R11, RZ, RZ, RZ, P0 ;  /* 0x000000ffff0b7224 */ /* 0x000fe200000e06ff */
[----:B------:R-:W-:Y:S01]  /*00e0*/  IADD3 RZ, P0, R3, R8, RZ ;  /* 0x0000000803ff7210 */ /* 0x000fe20007f1e0ff */
[----:B------:R-:W-:Y:S02]  /*00f0*/  IMAD.MOV.U32 R10, RZ, RZ, R9 ;  /* 0x000000ffff0a7224 */ /* 0x000fe400078e0009 */
[----:B------:R-:W-:-:S04]  /*0100*/  IMAD.WIDE.U32 R12, R6, -0x55555555, RZ ;  /* 0xaaaaaaab060c7825 */ /* 0x000fc800078e00ff */
[----:B------:R-:W-:-:S04]  /*0110*/  IMAD.WIDE.U32.X R2, R5, 0x2aaaaaaa, R10, P0 ;  /* 0x2aaaaaaa05027825 */ /* 0x000fc800000e040a */
[----:B------:R-:W-:Y:S01]  /*0120*/  IMAD.X R17, RZ, RZ, RZ, P1 ;  /* 0x000000ffff117224 */ /* 0x000fe200008e06ff */
[----:B------:R-:W-:Y:S01]  /*0130*/  IADD3 RZ, P1, R13, R14, RZ ;  /* 0x0000000e0dff7210 */ /* 0x000fe20007f3e0ff */
[----:B------:R-:W-:Y:S01]  /*0140*/  IMAD.MOV.U32 R16, RZ, RZ, R15 ;  /* 0x000000ffff107224 */ /* 0x000fe200078e000f */
[----:B------:R-:W-:-:S03]  /*0150*/  IADD3 R11, P0, R2, 0x55555555, RZ ;  /* 0x55555555020b7810 */ /* 0x000fc60007f1e0ff */
[----:B------:R-:W-:Y:S01]  /*0160*/  IMAD.WIDE.U32.X R8, R7, 0x2aaaaaaa, R16, P1 ;  /* 0x2aaaaaaa07087825 */ /* 0x000fe200008e0410 */
[----:B------:R-:W-:Y:S02]  /*0170*/  ISETP.LT.AND P1, PT, R5, RZ, PT ;  /* 0x000000ff0500720c */ /* 0x000fe40003f21270 */
[----:B------:R-:W-:Y:S02]  /*0180*/  IADD3.X R13, R3, -0x2aaaaaab, RZ, P0, !PT ;  /* 0xd5555555030d7810 */ /* 0x000fe400007fe4ff */
[----:B------:R-:W-:Y:S02]  /*0190*/  IADD3 R15, P2, R8, 0x55555555, RZ ;  /* 0x55555555080f7810 */ /* 0x000fe40007f5e0ff */
[----:B------:R-:W-:Y:S02]  /*01a0*/  SEL R2, R11, R2, P1 ;  /* 0x000000020b027207 */ /* 0x000fe40000800000 */
[----:B------:R-:W-:Y:S02]  /*01b0*/  SEL R11, R13, R3, P1 ;  /* 0x000000030d0b7207 */ /* 0x000fe40000800000 */
[----:B------:R-:W-:-:S02]  /*01c0*/  ISETP.LT.AND P0, PT, R7, RZ, PT ;  /* 0x000000ff0700720c */ /* 0x000fc40003f01270 */
[----:B------:R-:W-:Y:S02]  /*01d0*/  IADD3.X R17, R9, -0x2aaaaaab, RZ, P2, !PT ;  /* 0xd555555509117810 */ /* 0x000fe400017fe4ff */
[----:B------:R-:W-:Y:S02]  /*01e0*/  SHF.R.S64 R3, R2, 0x7, R11 ;  /* 0x0000000702037819 */ /* 0x000fe4000000100b */
[----:B------:R-:W-:Y:S02]  /*01f0*/  SEL R0, R15, R8, P0 ;  /* 0x000000080f007207 */ /* 0x000fe40000000000 */
[----:B------:R-:W-:Y:S02]  /*0200*/  SEL R9, R17, R9, P0 ;  /* 0x0000000911097207 */ /* 0x000fe40000000000 */
[----:B------:R-:W-:Y:S02]  /*0210*/  LEA.HI R3, P0, R11, R3, RZ, 0x1 ;  /* 0x000000030b037211 */ /* 0x000fe400078108ff */
[----:B------:R-:W-:-:S02]  /*0220*/  SHF.R.S64 R0, R0, 0x5, R9 ;  /* 0x0000000500007819 */ /* 0x000fc40000001009 */
[----:B------:R-:W-:Y:S01]  /*0230*/  LEA.HI.X.SX32 R11, R11, RZ, 0x19, P0 ;  /* 0x000000ff0b0b7211 */ /* 0x000fe200000fceff */
[----:B------:R-:W-:Y:S01]  /*0240*/  IMAD.HI.U32 R8, R3, -0x300, R4 ;  /* 0xfffffd0003087827 */ /* 0x000fe200078e0004 */
[----:B------:R-:W-:-:S03]  /*0250*/  LEA.HI R0, P1, R9, R0, RZ, 0x1 ;  /* 0x0000000009007211 */ /* 0x000fc600078308ff */
[----:B------:R-:W-:Y:S01]  /*0260*/  IMAD R4, R11, -0x300, RZ ;  /* 0xfffffd000b047824 */ /* 0x000fe200078e02ff */
[----:B------:R-:W-:Y:S01]  /*0270*/  LEA.HI.X.SX32 R2, R9, RZ, 0x1b, P1 ;  /* 0x000000ff09027211 */ /* 0x000fe200008fdeff */
[----:B------:R-:W-:-:S03]  /*0280*/  IMAD.HI.U32 R37, R0, -0xc0, R6 ;  /* 0xffffff4000257827 */ /* 0x000fc600078e0006 */
[----:B------:R-:W-:Y:S01]  /*0290*/  IADD3 R8, R8, -R3, R4 ;  /* 0x8000000308087210 */ /* 0x000fe20007ffe004 */
[----:B------:R-:W-:-:S03]  /*02a0*/  IMAD R5, R2, -0xc0, RZ ;  /* 0xffffff4002057824 */ /* 0x000fc600078e02ff */
[C---:B------:R-:W-:Y:S02]  /*02b0*/  LEA.HI.SX32 R10, P0, R8.reuse, R3, 0x1 ;  /* 0x00000003080a7211 */ /* 0x040fe40007810aff */
[----:B------:R-:W-:Y:S02]  /*02c0*/  IADD3 R37, R37, -R0, R5 ;  /* 0x8000000025257210 */ /* 0x000fe40007ffe005 */
[----:B------:R-:W-:Y:S02]  /*02d0*/  LEA.HI.X.SX32 R8, R8, R11, 0x1, P0 ;  /* 0x0000000b08087211 */ /* 0x000fe400000f0eff */
[----:B------:R-:W-:Y:S02]  /*02e0*/  ISETP.GE.U32.AND P0, PT, R10, 0x1, PT ;  /* 0x000000010a00780c */ /* 0x000fe40003f06070 */
[----:B------:R-:W-:Y:S02]  /*02f0*/  SHF.R.S32.HI R36, RZ, 0x1f, R37 ;  /* 0x0000001fff247819 */ /* 0x000fe40000011425 */
[----:B------:R-:W-:-:S02]  /*0300*/  ISETP.GE.AND.EX P0, PT, R8, RZ, PT, P0 ;  /* 0x000000ff0800720c */ /* 0x000fc40003f06300 */
[----:B------:R-:W-:Y:S02]  /*0310*/  IADD3 R3, P1, R36, R0, RZ ;  /* 0x0000000024037210 */ /* 0x000fe40007f3e0ff */
[----:B------:R-:W-:-:S05]  /*0320*/  SHF.R.S32.HI R37, RZ, 0x1f, R37 ;  /* 0x0000001fff257819 */ /* 0x000fca0000011425 */
[----:B------:R-:W-:-:S04]  /*0330*/  IMAD.X R4, R37, 0x1, R2, P1 ;  /* 0x0000000125047824 */ /* 0x000fc800008e0602 */
[----:B------:R-:W-:Y:S05]  /*0340*/  @!P0 BRA `(.L_x_60) ;  /* 0x00000ed000008947 */ /* 0x000fea0003800000 */
[----:B0-----:R-:W-:Y:S01]  /*0350*/  IADD3 R5, P1, R10, -0x1, RZ ;  /* 0xffffffff0a057810 */ /* 0x001fe20007f3e0ff */
[----:B------:R-:W-:Y:S02]  /*0360*/  IMAD.MOV.U32 R9, RZ, RZ, RZ ;  /* 0x000000ffff097224 */ /* 0x000fe400078e00ff */
[----:B------:R-:W-:Y:S01]  /*0370*/  IMAD.MOV.U32 R6, RZ, RZ, RZ ;  /* 0x000000ffff067224 */ /* 0x000fe200078e00ff */
[----:B------:R-:W-:Y:S02]  /*0380*/  ISETP.GE.U32.AND P0, PT, R5, 0x3, PT ;  /* 0x000000030500780c */ /* 0x000fe40003f06070 */
[----:B------:R-:W-:-:S04]  /*0390*/  IADD3.X R5, R8, -0x1, RZ, P1, !PT ;  /* 0xffffffff08057810 */ /* 0x000fc80000ffe4ff */
[----:B------:R-:W-:Y:S02]  /*03a0*/  ISETP.GE.U32.AND.EX P0, PT, R5, RZ, PT, P0 ;  /* 0x000000ff0500720c */ /* 0x000fe40003f06100 */
[----:B------:R-:W-:-:S11]  /*03b0*/  LOP3.LUT R5, R10, 0x3, RZ, 0xc0, !PT ;  /* 0x000000030a057812 */ /* 0x000fd600078ec0ff */
[----:B------:R-:W-:Y:S05]  /*03c0*/  @!P0 BRA `(.L_x_61) ;  /* 0x000009d000008947 */ /* 0x000fea0003800000 */
[----:B------:R-:W-:Y:S01]  /*03d0*/  IMAD.MOV.U32 R12, RZ, RZ, R35 ;  /* 0x000000ffff0c7224 */ /* 0x000fe200078e0023 */
[----:B------:R-:W-:Y:S01]  /*03e0*/  IADD3 R10, P0, -R5, R10, RZ ;  /* 0x0000000a050a7210 */ /* 0x000fe20007f1e1ff */
[----:B------:R-:W-:Y:S02]  /*03f0*/  IMAD.MOV.U32 R13, RZ, RZ, RZ ;  /* 0x000000ffff0d7224 */ /* 0x000fe400078e00ff */
[----:B------:R-:W-:Y:S01]  /*0400*/  IMAD R7, R4, -0x30, RZ ;  /* 0xffffffd004077824 */ /* 0x000fe200078e02ff */
[----:B------:R-:W-:Y:S01]  /*0410*/  IADD3.X R8, R8, -0x1, RZ, P0, !PT ;  /* 0xffffffff08087810 */ /* 0x000fe200007fe4ff */
[----:B------:R-:W-:-:S05]  /*0420*/  IMAD.WIDE.U32 R14, R3, -0x30, R12 ;  /* 0xffffffd0030e7825 */ /* 0x000fca00078e000c */
[----:B------:R-:W-:-:S02]  /*0430*/  IADD3 R7, R15, -R3, R7 ;  /* 0x800000030f077210 */ /* 0x000fc40007ffe007 */
.L_x_62:
[----:B------:R-:W-:Y:S01]  /*0440*/  IMAD.WIDE.U32 R16, R35, 0x4, RZ ;  /* 0x0000000423107825 */ /* 0x000fe200078e00ff */
[----:B0-----:R-:W0:Y:S03]  /*0450*/  S2R R21, SR_CTAID.X ;  /* 0x0000000000157919 */ /* 0x001e260000002500 */
[----:B------:R-:W-:Y:S02]  /*0460*/  IMAD.MOV.U32 R12, RZ, RZ, R14 ;  /* 0x000000ffff0c7224 */ /* 0x000fe400078e000e */
[----:B------:R-:W-:Y:S02]  /*0470*/  IMAD.MOV.U32 R13, RZ, RZ, R7 ;  /* 0x000000ffff0d7224 */ /* 0x000fe400078e0007 */
[----:B------:R-:W-:-:S04]  /*0480*/  IMAD.WIDE.U32 R22, R9, 0x300, R16 ;  /* 0x0000030009167825 */ /* 0x000fc800078e0010 */
[----:B------:R-:W-:Y:S01]  /*0490*/  IMAD.WIDE.U32 R16, R9, 0xc0, R12 ;  /* 0x000000c009107825 */ /* 0x000fe200078e000c */
[C---:B------:R-:W-:Y:S02]  /*04a0*/  IADD3 R19, P3, R22.reuse, 0x300, RZ ;  /* 0x0000030016137810 */ /* 0x040fe40007f7e0ff */
[----:B------:R-:W-:Y:S01]  /*04b0*/  IADD3 R12, P1, R22, 0x301, RZ ;  /* 0x00000301160c7810 */ /* 0x000fe20007f3e0ff */
[----:B------:R-:W-:Y:S01]  /*04c0*/  IMAD R11, R6, 0xc0, RZ ;  /* 0x000000c0060b7824 */ /* 0x000fe200078e02ff */
[----:B------:R-:W-:Y:S01]  /*04d0*/  IADD3 R18, P0, R16, 0xc0, RZ ;  /* 0x000000c010127810 */ /* 0x000fe20007f1e0ff */
[----:B------:R-:W-:Y:S01]  /*04e0*/  IMAD R13, R6, 0x300, RZ ;  /* 0x00000300060d7824 */ /* 0x000fe200078e02ff */
[----:B------:R-:W-:Y:S01]  /*04f0*/  ISETP.GE.U32.AND P5, PT, R19, c[0x0][0x170], PT ;  /* 0x00005c0013007a0c */ /* 0x000fe20003fa6070 */
[----:B------:R-:W-:Y:S01]  /*0500*/  IMAD.IADD R11, R17, 0x1, R11 ;  /* 0x00000001110b7824 */ /* 0x000fe200078e020b */
[----:B------:R-:W-:Y:S01]  /*0510*/  ISETP.GT.U32.AND P2, PT, R18, -0x1, PT ;  /* 0xffffffff1200780c */ /* 0x000fe20003f44070 */
[----:B------:R-:W-:Y:S01]  /*0520*/  IMAD.IADD R23, R23, 0x1, R13 ;  /* 0x0000000117177824 */ /* 0x000fe200078e020d */
[----:B------:R-:W-:Y:S01]  /*0530*/  ISETP.GE.U32.AND P4, PT, R12, c[0x0][0x170], PT ;  /* 0x00005c000c007a0c */ /* 0x000fe20003f86070 */
[----:B------:R-:W-:Y:S01]  /*0540*/  IMAD.X R17, RZ, RZ, R11, P0 ;  /* 0x000000ffff117224 */ /* 0x000fe200000e060b */
[----:B------:R-:W-:-:S02]  /*0550*/  IADD3 R13, P6, R22, 0x302, RZ ;  /* 0x00000302160d7810 */ /* 0x000fc40007fde0ff */
[----:B------:R-:W-:Y:S02]  /*0560*/  IADD3 R12, P0, R22, 0x303, RZ ;  /* 0x00000303160c7810 */ /* 0x000fe40007f1e0ff */
[----:B------:R-:W-:Y:S01]  /*0570*/  ISETP.GT.AND.EX P2, PT, R17, -0x1, PT, P2 ;  /* 0xffffffff1100780c */ /* 0x000fe20003f44320 */
[--C-:B------:R-:W-:Y:S01]  /*0580*/  IMAD.X R17, RZ, RZ, R23.reuse, P3 ;  /* 0x000000ffff117224 */ /* 0x100fe200018e0617 */
[----:B------:R-:W-:Y:S01]  /*0590*/  ISETP.GE.U32.AND P3, PT, R13, c[0x0][0x170], PT ;  /* 0x00005c000d007a0c */ /* 0x000fe20003f66070 */
[--C-:B------:R-:W-:Y:S01]  /*05a0*/  IMAD.X R13, RZ, RZ, R23.reuse, P1 ;  /* 0x000000ffff0d7224 */ /* 0x100fe200008e0617 */
[----:B------:R-:W-:Y:S01]  /*05b0*/  ISETP.GE.U32.AND P1, PT, R12, c[0x0][0x170], PT ;  /* 0x00005c000c007a0c */ /* 0x000fe20003f26070 */
[--C-:B------:R-:W-:Y:S01]  /*05c0*/  IMAD.X R20, RZ, RZ, R23.reuse, P0 ;  /* 0x000000ffff147224 */ /* 0x100fe200000e0617 */
[----:B------:R-:W-:Y:S01]  /*05d0*/  ISETP.GE.OR.EX P5, PT, R17, c[0x0][0x174], P2, P5 ;  /* 0x00005d0011007a0c */ /* 0x000fe200017a6750 */
[----:B------:R-:W-:Y:S01]  /*05e0*/  IMAD.X R17, RZ, RZ, R23, P6 ;  /* 0x000000ffff117224 */ /* 0x000fe200030e0617 */
[----:B------:R-:W-:-:S02]  /*05f0*/  IADD3 R18, P0, R16, 0x180, RZ ;  /* 0x0000018010127810 */ /* 0x000fc40007f1e0ff */
[----:B------:R-:W-:Y:S02]  /*0600*/  IADD3 R19, P6, R22, 0x600, RZ ;  /* 0x0000060016137810 */ /* 0x000fe40007fde0ff */
[----:B------:R-:W-:Y:S02]  /*0610*/  ISETP.GE.OR.EX P4, PT, R13, c[0x0][0x174], P2, P4 ;  /* 0x00005d000d007a0c */ /* 0x000fe40001786740 */
[----:B------:R-:W-:Y:S01]  /*0620*/  ISETP.GE.OR.EX P3, PT, R17, c[0x0][0x174], P2, P3 ;  /* 0x00005d0011007a0c */ /* 0x000fe20001766730 */
[----:B------:R-:W-:Y:S01]  /*0630*/  IMAD.X R31, RZ, RZ, R23, P6 ;  /* 0x000000ffff1f7224 */ /* 0x000fe200030e0617 */
[----:B------:R-:W-:Y:S01]  /*0640*/  ISETP.GE.OR.EX P2, PT, R20, c[0x0][0x174], P2, P1 ;  /* 0x00005d0014007a0c */ /* 0x000fe20001746710 */
[----:B------:R-:W-:Y:S01]  /*0650*/  IMAD.X R20, RZ, RZ, R11, P0 ;  /* 0x000000ffff147224 */ /* 0x000fe200000e060b */
[C---:B------:R-:W-:Y:S02]  /*0660*/  IADD3 R27, P0, R22.reuse, 0x601, RZ ;  /* 0x00000601161b7810 */ /* 0x040fe40007f1e0ff */
[----:B------:R-:W-:-:S02]  /*0670*/  IADD3 R30, P6, R22, 0x602, RZ ;  /* 0x00000602161e7810 */ /* 0x000fc40007fde0ff */
[----:B------:R-:W-:Y:S01]  /*0680*/  ISETP.GE.U32.AND P1, PT, R19, c[0x0][0x170], PT ;  /* 0x00005c0013007a0c */ /* 0x000fe20003f26070 */
[--C-:B------:R-:W-:Y:S01]  /*0690*/  IMAD.X R28, RZ, RZ, R23.reuse, P0 ;  /* 0x000000ffff1c7224 */ /* 0x100fe200000e0617 */
[----:B------:R-:W-:Y:S01]  /*06a0*/  ISETP.GT.U32.AND P0, PT, R18, -0x1, PT ;  /* 0xffffffff1200780c */ /* 0x000fe20003f04070 */
[--C-:B------:R-:W-:Y:S01]  /*06b0*/  IMAD.X R29, RZ, RZ, R23.reuse, P6 ;  /* 0x000000ffff1d7224 */ /* 0x100fe200030e0617 */
[----:B------:R-:W-:Y:S01]  /*06c0*/  IADD3 R25, P6, R22, 0x603, RZ ;  /* 0x0000060316197810 */ /* 0x000fe20007fde0ff */
[C---:B0-----:R-:W-:Y:S01]  /*06d0*/  IMAD.WIDE.U32 R18, R21.reuse, c[0x0][0x170], R22 ;  /* 0x00005c0015127a25 */ /* 0x041fe200078e0016 */
[----:B------:R-:W-:Y:S02]  /*06e0*/  ISETP.GT.AND.EX P0, PT, R20, -0x1, PT, P0 ;  /* 0xffffffff1400780c */ /* 0x000fe40003f04300 */
[----:B------:R-:W-:Y:S01]  /*06f0*/  P2R R24, PR, RZ, 0x4 ;  /* 0x00000004ff187803 */ /* 0x000fe20000000000 */
[----:B------:R-:W-:Y:S01]  /*0700*/  IMAD.X R26, RZ, RZ, R23, P6 ;  /* 0x000000ffff1a7224 */ /* 0x000fe200030e0617 */
[----:B------:R-:W-:Y:S01]  /*0710*/  LEA R20, P6, R18, c[0x0][0x160], 0x2 ;  /* 0x0000580012147a11 */ /* 0x000fe200078c10ff */
[----:B------:R-:W-:Y:S01]  /*0720*/  IMAD R19, R21, c[0x0][0x174], R19 ;  /* 0x00005d0015137a24 */ /* 0x000fe200078e0213 */
[----:B------:R-:W-:-:S02]  /*0730*/  ISETP.GE.OR.EX P1, PT, R31, c[0x0][0x174], P0, P1 ;  /* 0x00005d001f007a0c */ /* 0x000fc40000726710 */
[----:B------:R-:W-:Y:S02]  /*0740*/  P2R R17, PR, RZ, 0x8 ;  /* 0x00000008ff117803 */ /* 0x000fe40000000000 */
[----:B------:R-:W-:Y:S02]  /*0750*/  LEA.HI.X R21, R18, c[0x0][0x164], R19, 0x2, P6 ;  /* 0x0000590012157a11 */ /* 0x000fe400030f1413 */
[----:B------:R-:W-:Y:S02]  /*0760*/  ISETP.GE.U32.AND P6, PT, R27, c[0x0][0x170], PT ;  /* 0x00005c001b007a0c */ /* 0x000fe40003fc6070 */
[----:B------:R-:W-:Y:S02]  /*0770*/  P2R R27, PR, RZ, 0x2 ;  /* 0x00000002ff1b7803 */ /* 0x000fe40000000000 */
[----:B------:R-:W-:Y:S02]  /*0780*/  ISETP.GE.OR.EX P1, PT, R28, c[0x0][0x174], P0, P6 ;  /* 0x00005d001c007a0c */ /* 0x000fe40000726760 */
[----:B------:R-:W-:-:S02]  /*0790*/  ISETP.GE.U32.AND P6, PT, R30, c[0x0][0x170], PT ;  /* 0x00005c001e007a0c */ /* 0x000fc40003fc6070 */
[----:B------:R-:W-:Y:S02]  /*07a0*/  P2R R18, PR, RZ, 0x2 ;  /* 0x00000002ff127803 */ /* 0x000fe40000000000 */
[----:B------:R-:W-:Y:S02]  /*07b0*/  ISETP.GE.OR.EX P2, PT, R29, c[0x0][0x174], P0, P6 ;  /* 0x00005d001d007a0c */ /* 0x000fe40000746760 */
[----:B------:R-:W-:Y:S02]  /*07c0*/  ISETP.GE.U32.AND P6, PT, R25, c[0x0][0x170], PT ;  /* 0x00005c0019007a0c */ /* 0x000fe40003fc6070 */
[----:B------:R-:W-:Y:S02]  /*07d0*/  P2R R13, PR, RZ, 0x10 ;  /* 0x00000010ff0d7803 */ /* 0x000fe40000000000 */
[----:B------:R-:W-:Y:S02]  /*07e0*/  ISETP.GE.OR.EX P1, PT, R26, c[0x0][0x174], P0, P6 ;  /* 0x00005d001a007a0c */ /* 0x000fe40000726760 */
[----:B------:R-:W-:-:S02]  /*07f0*/  IADD3 R33, P0, R22, 0x1, RZ ;  /* 0x0000000116217810 */ /* 0x000fc40007f1e0ff */
[----:B------:R-:W-:Y:S02]  /*0800*/  P2R R12, PR, RZ, 0x20 ;  /* 0x00000020ff0c7803 */ /* 0x000fe40000000000 */
[----:B------:R-:W-:Y:S01]  /*0810*/  ISETP.GE.U32.AND P6, PT, R33, c[0x0][0x170], PT ;  /* 0x00005c0021007a0c */ /* 0x000fe20003fc6070 */
[--C-:B------:R-:W-:Y:S01]  /*0820*/  IMAD.X R34, RZ, RZ, R23.reuse, P0 ;  /* 0x000000ffff227224 */ /* 0x100fe200000e0617 */
[C---:B------:R-:W-:Y:S02]  /*0830*/  IADD3 R26, P0, R22.reuse, 0x2, RZ ;  /* 0x00000002161a7810 */ /* 0x040fe40007f1e0ff */
[----:B------:R-:W-:Y:S02]  /*0840*/  P2R R19, PR, RZ, 0x4 ;  /* 0x00000004ff137803 */ /* 0x000fe40000000000 */
[----:B------:R-:W-:Y:S01]  /*0850*/  P2R R25, PR, RZ, 0x2 ;  /* 0x00000002ff197803 */ /* 0x000fe20000000000 */
[----:B------:R-:W-:Y:S01]  /*0860*/  IMAD.X R32, RZ, RZ, R23, P0 ;  /* 0x000000ffff207224 */ /* 0x000fe200000e0617 */
[----:B------:R-:W-:-:S05]  /*0870*/  IADD3 R31, P0, R22, 0x3, RZ ;  /* 0x00000003161f7810 */ /* 0x000fca0007f1e0ff */
[----:B------:R-:W-:Y:S01]  /*0880*/  IMAD.X R30, RZ, RZ, R23, P0 ;  /* 0x000000ffff1e7224 */ /* 0x000fe200000e0617 */
[----:B------:R-:W-:-:S05]  /*0890*/  IADD3 R28, P0, R22, 0x900, RZ ;  /* 0x00000900161c7810 */ /* 0x000fca0007f1e0ff */
[----:B------:R-:W-:Y:S01]  /*08a0*/  IMAD.X R29, RZ, RZ, R23, P0 ;  /* 0x000000ffff1d7224 */ /* 0x000fe200000e0617 */
[----:B------:R-:W-:-:S04]  /*08b0*/  ISETP.GT.U32.AND P0, PT, R16, -0x1, PT ;  /* 0xffffffff1000780c */ /* 0x000fc80003f04070 */
[----:B------:R-:W-:-:S04]  /*08c0*/  ISETP.GT.AND.EX P0, PT, R11, -0x1, PT, P0 ;  /* 0xffffffff0b00780c */ /* 0x000fc80003f04300 */
[----:B------:R-:W-:Y:S02]  /*08d0*/  ISETP.GE.OR.EX P3, PT, R34, c[0x0][0x174], P0, P6 ;  /* 0x00005d0022007a0c */ /* 0x000fe40000766760 */
[----:B------:R-:W-:-:S05]  /*08e0*/  IADD3 R33, P6, R22, 0x901, RZ ;  /* 0x0000090116217810 */ /* 0x000fca0007fde0ff */
[----:B------:R-:W-:Y:S01]  /*08f0*/  IMAD.X R34, RZ, RZ, R23, P6 ;  /* 0x000000ffff227224 */ /* 0x000fe200030e0617 */
[----:B------:R-:W-:-:S04]  /*0900*/  ISETP.GE.U32.AND P6, PT, R26, c[0x0][0x170], PT ;  /* 0x00005c001a007a0c */ /* 0x000fc80003fc6070 */
[----:B------:R-:W-:Y:S02]  /*0910*/  ISETP.GE.OR.EX P4, PT, R32, c[0x0][0x174], P0, P6 ;  /* 0x00005d0020007a0c */ /* 0x000fe40000786760 */
[----:B------:R-:W-:-:S04]  /*0920*/  ISETP.GE.U32.AND P6, PT, R31, c[0x0][0x170], PT ;  /* 0x00005c001f007a0c */ /* 0x000fc80003fc6070 */
[----:B------:R-:W-:Y:S02]  /*0930*/  ISETP.GE.OR.EX P5, PT, R30, c[0x0][0x174], P0, P6 ;  /* 0x00005d001e007a0c */ /* 0x000fe400007a6760 */
[----:B------:R-:W-:-:S04]  /*0940*/  ISETP.GE.U32.AND P6, PT, R22, c[0x0][0x170], PT ;  /* 0x00005c0016007a0c */ /* 0x000fc80003fc6070 */
[----:B------:R-:W-:Y:S02]  /*0950*/  ISETP.GE.OR.EX P2, PT, R23, c[0x0][0x174], P0, P6 ;  /* 0x00005d0017007a0c */ /* 0x000fe40000746760 */
[----:B------:R-:W-:-:S05]  /*0960*/  IADD3 R26, P0, R22, 0x902, RZ ;  /* 0x00000902161a7810 */ /* 0x000fca0007f1e0ff */
[----:B------:R-:W-:Y:S01]  /*0970*/  IMAD.X R30, RZ, RZ, R23, P0 ;  /* 0x000000ffff1e7224 */ /* 0x000fe200000e0617 */
[----:B------:R-:W-:-:S05]  /*0980*/  IADD3 R31, P0, R22, 0x903, RZ ;  /* 0x00000903161f7810 */ /* 0x000fca0007f1e0ff */
[----:B------:R-:W-:Y:S01]  /*0990*/  IMAD.X R23, RZ, RZ, R23, P0 ;  /* 0x000000ffff177224 */ /* 0x000fe200000e0617 */
[----:B------:R-:W-:-:S04]  /*09a0*/  IADD3 R16, P0, R16, 0x240, RZ ;  /* 0x0000024010107810 */ /* 0x000fc80007f1e0ff */
[----:B------:R-:W-:Y:S01]  /*09b0*/  ISETP.GT.U32.AND P6, PT, R16, -0x1, PT ;  /* 0xffffffff1000780c */ /* 0x000fe20003fc4070 */
[----:B------:R-:W-:Y:S01]  /*09c0*/  IMAD.X R11, RZ, RZ, R11, P0 ;  /* 0x000000ffff0b7224 */ /* 0x000fe200000e060b */
[----:B------:R-:W-:-:S04]  /*09d0*/  ISETP.GE.U32.AND P0, PT, R28, c[0x0][0x170], PT ;  /* 0x00005c001c007a0c */ /* 0x000fc80003f06070 */
[----:B------:R-:W-:-:S04]  /*09e0*/  ISETP.GT.AND.EX P6, PT, R11, -0x1, PT, P6 ;  /* 0xffffffff0b00780c */ /* 0x000fc80003fc4360 */
[----:B------:R-:W-:Y:S02]  /*09f0*/  ISETP.GE.OR.EX P1, PT, R29, c[0x0][0x174], P6, P0 ;  /* 0x00005d001d007a0c */ /* 0x000fe40003726700 */
[----:B------:R-:W-:Y:S02]  /*0a00*/  ISETP.GE.U32.AND P0, PT, R33, c[0x0][0x170], PT ;  /* 0x00005c0021007a0c */ /* 0x000fe40003f06070 */
[----:B------:R-:W-:Y:S02]  /*0a10*/  P2R R11, PR, RZ, 0x2 ;  /* 0x00000002ff0b7803 */ /* 0x000fe40000000000 */
[----:B------:R-:W-:Y:S02]  /*0a20*/  ISETP.GE.OR.EX P1, PT, R34, c[0x0][0x174], P6, P0 ;  /* 0x00005d0022007a0c */ /* 0x000fe40003726700 */
[----:B------:R-:W-:Y:S02]  /*0a30*/  ISETP.GE.U32.AND P0, PT, R26, c[0x0][0x170], PT ;  /* 0x00005c001a007a0c */ /* 0x000fe40003f06070 */
[----:B------:R-:W-:-:S02]  /*0a40*/  P2R R16, PR, RZ, 0x2 ;  /* 0x00000002ff107803 */ /* 0x000fc40000000000 */
[----:B------:R-:W-:Y:S02]  /*0a50*/  ISETP.GE.U32.AND P1, PT, R31, c[0x0][0x170], PT ;  /* 0x00005c001f007a0c */ /* 0x000fe40003f26070 */
[----:B------:R-:W-:Y:S02]  /*0a60*/  ISETP.GE.OR.EX P0, PT, R30, c[0x0][0x174], P6, P0 ;  /* 0x00005d001e007a0c */ /* 0x000fe40003706700 */
[----:B------:R-:W-:Y:S02]  /*0a70*/  ISETP.GE.OR.EX P6, PT, R23, c[0x0][0x174], P6, P1 ;  /* 0x00005d0017007a0c */ /* 0x000fe400037c6710 */
[----:B------:R-:W-:Y:S01]  /*0a80*/  ISETP.NE.AND P1, PT, R27, RZ, PT ;  /* 0x000000ff1b00720c */ /* 0x000fe20003f25270 */
[----:B------:R-:W2:Y:S01]  /*0a90*/  @!P2 LDG.E.CONSTANT R23, [R20.64] ;  /* 0x000000041417a981 */ /* 0x000ea2000c1e9900 */
[----:B------:R-:W-:-:S03]  /*0aa0*/  LEA R22, R22, 0x40, 0x2 ;  /* 0x0000004016167811 */ /* 0x000fc600078e10ff */
[----:B------:R-:W3:Y:S04]  /*0ab0*/  @!P3 LDG.E.CONSTANT R27, [R20.64+0x4] ;  /* 0x00000404141bb981 */ /* 0x000ee8000c1e9900 */
[----:B--2---:R0:W-:Y:S01]  /*0ac0*/  @!P2 STS [R22], R23 ;  /* 0x000000171600a388 */ /* 0x0041e20000000800 */
[----:B------:R-:W-:-:S03]  /*0ad0*/  ISETP.NE.AND P2, PT, R24, RZ, PT ;  /* 0x000000ff1800720c */ /* 0x000fc60003f45270 */
[----:B---3--:R-:W-:Y:S01]  /*0ae0*/  @!P3 STS [R22+0x4], R27 ;  /* 0x0000041b1600b388 */ /* 0x008fe20000000800 */
[----:B------:R-:W-:-:S03]  /*0af0*/  ISETP.NE.AND P3, PT, R17, RZ, PT ;  /* 0x000000ff1100720c */ /* 0x000fc60003f65270 */
[----:B------:R-:W2:Y:S06]  /*0b00*/  @!P4 LDG.E.CONSTANT R17, [R20.64+0x8] ;  /* 0x000008041411c981 */ /* 0x000eac000c1e9900 */
[----:B0-----:R-:W3:Y:S04]  /*0b10*/  @!P2 LDG.E.CONSTANT R23, [R20.64+0xc0c] ;  /* 0x000c0c041417a981 */ /* 0x001ee8000c1e9900 */
[----:B--2---:R0:W-:Y:S01]  /*0b20*/  @!P4 STS [R22+0x8], R17 ;  /* 0x000008111600c388 */ /* 0x0041e20000000800 */
[----:B------:R-:W-:-:S03]  /*0b30*/  ISETP.NE.AND P4, PT, R13, RZ, PT ;  /* 0x000000ff0d00720c */ /* 0x000fc60003f85270 */
[----:B------:R-:W2:Y:S04]  /*0b40*/  @!P5 LDG.E.CONSTANT R13, [R20.64+0xc] ;  /* 0x00000c04140dd981 */ /* 0x000ea8000c1e9900 */
[----:B0-----:R-:W4:Y:S06]  /*0b50*/  @!P1 LDG.E.CONSTANT R17, [R20.64+0x1800] ;  /* 0x0018000414119981 */ /* 0x001f2c000c1e9900 */
[----:B------:R-:W5:Y:S04]  /*0b60*/  @!P4 LDG.E.CONSTANT R31, [R20.64+0xc04] ;  /* 0x000c0404141fc981 */ /* 0x000f68000c1e9900 */
[----:B--2---:R-:W-:Y:S01]  /*0b70*/  @!P5 STS [R22+0xc], R13 ;  /* 0x00000c0d1600d388 */ /* 0x004fe20000000800 */
[----:B------:R-:W-:-:S03]  /*0b80*/  ISETP.NE.AND P5, PT, R12, RZ, PT ;  /* 0x000000ff0c00720c */ /* 0x000fc60003fa5270 */
[----:B-----5:R0:W-:Y:S01]  /*0b90*/  @!P4 STS [R22+0xc04], R31 ;  /* 0x000c041f1600c388 */ /* 0x0201e20000000800 */
[----:B------:R-:W-:-:S09]  /*0ba0*/  ISETP.NE.AND P4, PT, R11, RZ, PT ;  /* 0x000000ff0b00720c */ /* 0x000fd20003f85270 */
[----:B------:R-:W2:Y:S04]  /*0bb0*/  @!P5 LDG.E.CONSTANT R29, [R20.64+0xc00] ;  /* 0x000c0004141dd981 */ /* 0x000ea8000c1e9900 */
[----:B------:R-:W5:Y:S04]  /*0bc0*/  @!P3 LDG.E.CONSTANT R11, [R20.64+0xc08] ;  /* 0x000c0804140bb981 */ /* 0x000f68000c1e9900 */
[----:B---3--:R-:W-:Y:S01]  /*0bd0*/  @!P2 STS [R22+0xc0c], R23 ;  /* 0x000c0c171600a388 */ /* 0x008fe20000000800 */
[----:B------:R-:W-:-:S03]  /*0be0*/  ISETP.NE.AND P2, PT, R19, RZ, PT ;  /* 0x000000ff1300720c */ /* 0x000fc60003f45270 */
[----:B0-----:R-:W3:Y:S04]  /*0bf0*/  @!P0 LDG.E.CONSTANT R31, [R20.64+0x2408] ;  /* 0x00240804141f8981 */ /* 0x001ee8000c1e9900 */
[----:B----4-:R-:W-:Y:S01]  /*0c00*/  @!P1 STS [R22+0x1800], R17 ;  /* 0x0018001116009388 */ /* 0x010fe20000000800 */
[----:B------:R-:W-:-:S03]  /*0c10*/  ISETP.NE.AND P1, PT, R18, RZ, PT ;  /* 0x000000ff1200720c */ /* 0x000fc60003f25270 */
[----:B------:R-:W4:Y:S04]  /*0c20*/  @!P4 LDG.E.CONSTANT R27, [R20.64+0x2400] ;  /* 0x00240004141bc981 */ /* 0x000f28000c1e9900 */
[----:B------:R-:W3:Y:S06]  /*0c30*/  @!P2 LDG.E.CONSTANT R19, [R20.64+0x1808] ;  /* 0x001808041413a981 */ /* 0x000eec000c1e9900 */
[----:B------:R-:W4:Y:S04]  /*0c40*/  @!P1 LDG.E.CONSTANT R13, [R20.64+0x1804] ;  /* 0x00180404140d9981 */ /* 0x000f28000c1e9900 */
[----:B--2---:R0:W-:Y:S01]  /*0c50*/  @!P5 STS [R22+0xc00], R29 ;  /* 0x000c001d1600d388 */ /* 0x0041e20000000800 */
[----:B------:R-:W-:-:S03]  /*0c60*/  ISETP.NE.AND P5, PT, R16, RZ, PT ;  /* 0x000000ff1000720c */ /* 0x000fc60003fa5270 */
[----:B-----5:R1:W-:Y:S01]  /*0c70*/  @!P3 STS [R22+0xc08], R11 ;  /* 0x000c080b1600b388 */ /* 0x0203e20000000800 */
[----:B------:R-:W-:-:S09]  /*0c80*/  ISETP.NE.AND P3, PT, R25, RZ, PT ;  /* 0x000000ff1900720c */ /* 0x000fd20003f65270 */
[----:B0-----:R-:W2:Y:S04]  /*0c90*/  @!P5 LDG.E.CONSTANT R29, [R20.64+0x2404] ;  /* 0x00240404141dd981 */ /* 0x001ea8000c1e9900 */
[----:B------:R-:W5:Y:S04]  /*0ca0*/  @!P3 LDG.E.CONSTANT R25, [R20.64+0x180c] ;  /* 0x00180c041419b981 */ /* 0x000f68000c1e9900 */
[----:B-1----:R-:W5:Y:S04]  /*0cb0*/  @!P6 LDG.E.CONSTANT R11, [R20.64+0x240c] ;  /* 0x00240c04140be981 */ /* 0x002f68000c1e9900 */
[----:B---3--:R0:W-:Y:S01]  /*0cc0*/  @!P0 STS [R22+0x2408], R31 ;  /* 0x0024081f16008388 */ /* 0x0081e20000000800 */
[----:B------:R-:W-:-:S03]  /*0cd0*/  IADD3 R10, P0, R10, -0x4, RZ ;  /* 0xfffffffc0a0a7810 */ /* 0x000fc60007f1e0ff */
[----:B------:R0:W-:Y:S01]  /*0ce0*/  @!P2 STS [R22+0x1808], R19 ;  /* 0x001808131600a388 */ /* 0x0001e20000000800 */
[----:B------:R-:W-:Y:S02]  /*0cf0*/  IADD3.X R8, R8, -0x1, RZ, P0, !PT ;  /* 0xffffffff08087810 */ /* 0x000fe400007fe4ff */
[----:B------:R-:W-:Y:S01]  /*0d00*/  ISETP.NE.U32.AND P0, PT, R10, RZ, PT ;  /* 0x000000ff0a00720c */ /* 0x000fe20003f05070 */
[----:B----4-:R0:W-:Y:S03]  /*0d10*/  @!P4 STS [R22+0x2400], R27 ;  /* 0x0024001b1600c388 */ /* 0x0101e60000000800 */
[----:B------:R-:W-:Y:S01]  /*0d20*/  ISETP.NE.AND.EX P0, PT, R8, RZ, PT, P0 ;  /* 0x000000ff0800720c */ /* 0x000fe20003f05300 */
[----:B------:R0:W-:Y:S01]  /*0d30*/  @!P1 STS [R22+0x1804], R13 ;  /* 0x0018040d16009388 */ /* 0x0001e20000000800 */
[----:B------:R-:W-:-:S05]  /*0d40*/  IADD3 R9, P1, R9, 0x4, RZ ;  /* 0x0000000409097810 */ /* 0x000fca0007f3e0ff */
[----:B------:R-:W-:Y:S01]  /*0d50*/  IMAD.X R6, RZ, RZ, R6, P1 ;  /* 0x000000ffff067224 */ /* 0x000fe200008e0606 */
[----:B--2---:R0:W-:Y:S04]  /*0d60*/  @!P5 STS [R22+0x2404], R29 ;  /* 0x0024041d1600d388 */ /* 0x0041e80000000800 */
[----:B-----5:R0:W-:Y:S04]  /*0d70*/  @!P3 STS [R22+0x180c], R25 ;  /* 0x00180c191600b388 */ /* 0x0201e80000000800 */
[----:B------:R0:W-:Y:S01]  /*0d80*/  @!P6 STS [R22+0x240c], R11 ;  /* 0x00240c0b1600e388 */ /* 0x0001e20000000800 */
[----:B------:R-:W-:Y:S05]  /*0d90*/  @P0 BRA `(.L_x_62) ;  /* 0xfffff6a000000947 */ /* 0x000fea000383ffff */
.L_x_61:
[----:B------:R-:W-:-:S04]  /*0da0*/  ISETP.NE.U32.AND P0, PT, R5, RZ, PT ;  /* 0x000000ff0500720c */ /* 0x000fc80003f05070 */
[----:B------:R-:W-:-:S13]  /*0db0*/  ISETP.NE.AND.EX P0, PT, RZ, RZ, PT, P0 ;  /* 0x000000ffff00720c */ /* 0x000fda0003f05300 */
[----:B------:R-:W-:Y:S05]  /*0dc0*/  @!P0 BRA `(.L_x_60) ;  /* 0x0000045000008947 */ /* 0x000fea0003800000 */
[----:B------:R-:W1:Y:S01]  /*0dd0*/  S2R R16, SR_CTAID.X ;  /* 0x0000000000107919 */ /* 0x000e620000002500 */
[----:B------:R-:W-:Y:S02]  /*0de0*/  IMAD.MOV.U32 R10, RZ, RZ, R35 ;  /* 0x000000ffff0a7224 */ /* 0x000fe400078e0023 */
[----:B0-----:R-:W-:Y:S02]  /*0df0*/  IMAD.MOV.U32 R11, RZ, RZ, RZ ;  /* 0x000000ffff0b7224 */ /* 0x001fe400078e00ff */
[C---:B------:R-:W-:Y:S02]  /*0e00*/  IMAD R13, R6.reuse, 0xc0, RZ ;  /* 0x000000c0060d7824 */ /* 0x040fe400078e02ff */
[----:B------:R-:W-:Y:S02]  /*0e10*/  IMAD R15, R6, 0x300, RZ ;  /* 0x00000300060f7824 */ /* 0x000fe400078e02ff */
[----:B------:R-:W-:-:S04]  /*0e20*/  IMAD.WIDE.U32 R6, R9, 0x300, RZ ;  /* 0x0000030009067825 */ /* 0x000fc800078e00ff */
[----:B------:R-:W-:-:S04]  /*0e30*/  IMAD.WIDE.U32 R10, R9, 0xc0, R10 ;  /* 0x000000c0090a7825 */ /* 0x000fc800078e000a */
[----:B------:R-:W-:Y:S02]  /*0e40*/  IMAD.IADD R7, R7, 0x1, R15 ;  /* 0x0000000107077824 */ /* 0x000fe400078e020f */
[----:B------:R-:W-:Y:S02]  /*0e50*/  IMAD.IADD R11, R11, 0x1, R13 ;  /* 0x000000010b0b7824 */ /* 0x000fe400078e020d */
[----:B------:R-:W-:Y:S02]  /*0e60*/  IMAD R37, R37, -0x30, RZ ;  /* 0xffffffd025257824 */ /* 0x000fe400078e02ff */
[----:B------:R-:W-:-:S04]  /*0e70*/  IMAD.WIDE.U32 R12, R36, -0x30, R10 ;  /* 0xffffffd0240c7825 */ /* 0x000fc800078e000a */
[----:B-1----:R-:W-:Y:S01]  /*0e80*/  IMAD.WIDE.U32 R14, R16, c[0x0][0x170], R6 ;  /* 0x00005c00100e7a25 */ /* 0x002fe200078e0006 */
[----:B------:R-:W-:-:S03]  /*0e90*/  IADD3 R13, R13, -R36, R37 ;  /* 0x800000240d0d7210 */ /* 0x000fc60007ffe025 */
[----:B------:R-:W-:Y:S02]  /*0ea0*/  IMAD R15, R16, c[0x0][0x174], R15 ;  /* 0x00005d00100f7a24 */ /* 0x000fe400078e020f */
[----:B------:R-:W-:-:S04]  /*0eb0*/  IMAD.WIDE.U32 R10, R35, 0x4, R6 ;  /* 0x00000004230a7825 */ /* 0x000fc800078e0006 */
[----:B------:R-:W-:-:S04]  /*0ec0*/  IMAD.WIDE.U32 R6, R35, 0x4, R14 ;  /* 0x0000000423067825 */ /* 0x000fc800078e000e */
[----:B------:R-:W-:Y:S02]  /*0ed0*/  IMAD R14, R9, 0xc0, R35 ;  /* 0x000000c0090e7824 */ /* 0x000fe400078e0223 */
[----:B------:R-:W-:Y:S02]  /*0ee0*/  IMAD R17, R2, -0x30, RZ ;  /* 0xffffffd002117824 */ /* 0x000fe400078e02ff */
[----:B------:R-:W-:-:S04]  /*0ef0*/  IMAD.WIDE.U32 R8, R0, -0x30, R12 ;  /* 0xffffffd000087825 */ /* 0x000fc800078e000c */
[----:B------:R-:W-:Y:S01]  /*0f00*/  IMAD.MOV.U32 R2, RZ, RZ, R10 ;  /* 0x000000ffff027224 */ /* 0x000fe200078e000a */
[----:B------:R-:W-:Y:S01]  /*0f10*/  IADD3 R16, R9, -R0, R17 ;  /* 0x8000000009107210 */ /* 0x000fe20007ffe011 */
[----:B------:R-:W-:Y:S01]  /*0f20*/  IMAD.MOV.U32 R12, RZ, RZ, R11 ;  /* 0x000000ffff0c7224 */ /* 0x000fe200078e000b */
[----:B------:R-:W-:Y:S01]  /*0f30*/  LEA R11, P0, R6, c[0x0][0x160], 0x2 ;  /* 0x00005800060b7a11 */ /* 0x000fe200078010ff */
[----:B------:R-:W-:Y:S01]  /*0f40*/  IMAD.SHL.U32 R10, R14, 0x4, RZ ;  /* 0x000000040e0a7824 */ /* 0x000fe200078e00ff */
[----:B------:R-:W-:Y:S01]  /*0f50*/  IADD3 R14, P2, RZ, -R5, RZ ;  /* 0x80000005ff0e7210 */ /* 0x000fe20007f5e0ff */
[----:B------:R-:W-:Y:S01]  /*0f60*/  IMAD.MOV.U32 R15, RZ, RZ, R8 ;  /* 0x000000ffff0f7224 */ /* 0x000fe200078e0008 */
[----:B------:R-:W-:Y:S02]  /*0f70*/  IADD3 R0, P1, R11, 0x8, RZ ;  /* 0x000000080b007810 */ /* 0x000fe40007f3e0ff */
[----:B------:R-:W-:Y:S01]  /*0f80*/  LEA.HI.X R7, R6, c[0x0][0x164], R7, 0x2, P0 ;  /* 0x0000590006077a11 */ /* 0x000fe200000f1407 */
[----:B------:R-:W-:Y:S01]  /*0f90*/  IMAD.X R8, RZ, RZ, -0x1, P2 ;  /* 0xffffffffff087424 */ /* 0x000fe200010e06ff */
[----:B------:R-:W-:-:S03]  /*0fa0*/  LEA R10, R10, 0x40, 0x2 ;  /* 0x000000400a0a7811 */ /* 0x000fc600078e10ff */
[----:B------:R-:W-:Y:S01]  /*0fb0*/  IMAD.X R7, RZ, RZ, R7, P1 ;  /* 0x000000ffff077224 */ /* 0x000fe200008e0607 */
[----:B------:R-:W-:-:S02]  /*0fc0*/  IADD3 R10, R10, 0x8, RZ ;  /* 0x000000080a0a7810 */ /* 0x000fc40007ffe0ff */
.L_x_63:
[----:B------:R-:W-:Y:S02]  /*0fd0*/  IADD3 R5, P5, R2, 0x3, RZ ;  /* 0x0000000302057810 */ /* 0x000fe40007fbe0ff */
[----:B------:R-:W-:Y:S02]  /*0fe0*/  ISETP.GT.U32.AND P1, PT, R15, -0x1, PT ;  /* 0xffffffff0f00780c */ /* 0x000fe40003f24070 */
[----:B------:R-:W-:Y:S01]  /*0ff0*/  ISETP.GE.U32.AND P0, PT, R5, c[0x0][0x170], PT ;  /* 0x00005c0005007a0c */ /* 0x000fe20003f06070 */
[----:B------:R-:W-:Y:S01]  /*1000*/  IMAD.X R5, RZ, RZ, R12, P5 ;  /* 0x000000ffff057224 */ /* 0x000fe200028e060c */
[----:B------:R-:W-:Y:S02]  /*1010*/  ISETP.GT.AND.EX P1, PT, R16, -0x1, PT, P1 ;  /* 0xffffffff1000780c */ /* 0x000fe40003f24310 */
[----:B------:R-:W-:Y:S02]  /*1020*/  IADD3 R6, P3, R2, 0x2, RZ ;  /* 0x0000000202067810 */ /* 0x000fe40007f7e0ff */
[----:B------:R-:W-:-:S02]  /*1030*/  ISETP.GE.OR.EX P0, PT, R5, c[0x0][0x174], P1, P0 ;  /* 0x00005d0005007a0c */ /* 0x000fc40000f06700 */
[----:B------:R-:W-:Y:S01]  /*1040*/  ISETP.GE.U32.AND P4, PT, R6, c[0x0][0x170], PT ;  /* 0x00005c0006007a0c */ /* 0x000fe20003f86070 */
[----:B------:R-:W-:Y:S01]  /*1050*/  IMAD.X R6, RZ, RZ, R12, P3 ;  /* 0x000000ffff067224 */ /* 0x000fe200018e060c */
[C---:B------:R-:W-:Y:S02]  /*1060*/  IADD3 R9, P6, R2.reuse, 0x1, RZ ;  /* 0x0000000102097810 */ /* 0x040fe40007fde0ff */
[----:B------:R-:W-:Y:S02]  /*1070*/  ISETP.GE.U32.AND P3, PT, R2, c[0x0][0x170], PT ;  /* 0x00005c0002007a0c */ /* 0x000fe40003f66070 */
[----:B------:R-:W-:Y:S01]  /*1080*/  ISETP.GE.OR.EX P4, PT, R6, c[0x0][0x174], P1, P4 ;  /* 0x00005d0006007a0c */ /* 0x000fe20000f86740 */
[----:B------:R-:W-:Y:S01]  /*1090*/  IMAD.MOV.U32 R6, RZ, RZ, R0 ;  /* 0x000000ffff067224 */ /* 0x000fe200078e0000 */
[----:B------:R-:W-:Y:S01]  /*10a0*/  ISETP.GE.U32.AND P2, PT, R9, c[0x0][0x170], PT ;  /* 0x00005c0009007a0c */ /* 0x000fe20003f46070 */
[----:B------:R-:W-:Y:S01]  /*10b0*/  IMAD.X R9, RZ, RZ, R12, P6 ;  /* 0x000000ffff097224 */ /* 0x000fe200030e060c */
[----:B------:R-:W-:-:S02]  /*10c0*/  ISETP.GE.OR.EX P3, PT, R12, c[0x0][0x174], P1, P3 ;  /* 0x00005d000c007a0c */ /* 0x000fc40000f66730 */
[----:B------:R-:W2:Y:S02]  /*10d0*/  @!P0 LDG.E.CONSTANT R13, [R6.64+0x4] ;  /* 0x00000404060d8981 */ /* 0x000ea4000c1e9900 */
[----:B------:R-:W-:-:S05]  /*10e0*/  ISETP.GE.OR.EX P2, PT, R9, c[0x0][0x174], P1, P2 ;  /* 0x00005d0009007a0c */ /* 0x000fca0000f46720 */
[----:B------:R0:W3:Y:S04]  /*10f0*/  @!P4 LDG.E.CONSTANT R11, [R6.64] ;  /* 0x00000004060bc981 */ /* 0x0000e8000c1e9900 */
[----:B------:R-:W4:Y:S04]  /*1100*/  @!P3 LDG.E.CONSTANT R5, [R6.64+-0x8] ;  /* 0xfffff8040605b981 */ /* 0x000f28000c1e9900 */
        /* <DEDUP_REMOVED lines=8> */
[----:B----4-:R-:W-:Y:S01]  /*1190*/  @!P3 STS [R10+-0x8], R5 ;  /* 0xfffff8050a00b388 */ /* 0x010fe20000000800 */
[----:B------:R-:W-:-:S03]  /*11a0*/  IADD3 R0, P3, R6, 0xc00, RZ ;  /* 0x00000c0006007810 */ /* 0x000fc60007f7e0ff */
[----:B-----5:R-:W-:Y:S01]  /*11b0*/  @!P2 STS [R10+-0x4], R9 ;  /* 0xfffffc090a00a388 */ /* 0x020fe20000000800 */
[----:B------:R-:W-:Y:S01]  /*11c0*/  IADD3 R2, P2, R2, 0x300, RZ ;  /* 0x0000030002027810 */ /* 0x000fe20007f5e0ff */
[----:B0-----:R-:W-:Y:S02]  /*11d0*/  IMAD.X R7, RZ, RZ, R7, P3 ;  /* 0x000000ffff077224 */ /* 0x001fe400018e0607 */
[----:B---3--:R0:W-:Y:S02]  /*11e0*/  @!P4 STS [R10], R11 ;  /* 0x0000000b0a00c388 */ /* 0x0081e40000000800 */
[----:B------:R-:W-:Y:S01]  /*11f0*/  IMAD.X R12, RZ, RZ, R12, P2 ;  /* 0x000000ffff0c7224 */ /* 0x000fe200010e060c */
[----:B0-----:R-:W-:Y:S01]  /*1200*/  IADD3 R10, R10, 0xc00, RZ ;  /* 0x00000c000a0a7810 */ /* 0x001fe20007ffe0ff */
[----:B------:R-:W-:Y:S05]  /*1210*/  @P0 BRA `(.L_x_63) ;  /* 0xfffffdb000000947 */ /* 0x000fea000383ffff */
.L_x_60:
[----:B0-----:R-:W-:Y:S06]  /*1220*/  BAR.SYNC 0x0 ;  /* 0x0000000000007b1d */ /* 0x001fec0000000000 */
[----:B------:R-:W-:Y:S01]  /*1230*/  ISETP.GE.U32.AND P1, PT, R3, 0x1, PT ;  /* 0x000000010300780c */ /* 0x000fe20003f26070 */
[----:B------:R-:W-:-:S03]  /*1240*/  IMAD.MOV.U32 R0, RZ, RZ, -0x800003 ;  /* 0xff7ffffdff007424 */ /* 0x000fc600078e00ff */
[----:B------:R-:W-:-:S13]  /*1250*/  ISETP.GE.AND.EX P1, PT, R4, RZ, PT, P1 ;  /* 0x000000ff0400720c */ /* 0x000fda0003f26310 */
[----:B------:R-:W-:Y:S05]  /*1260*/  @!P1 BRA `(.L_x_64) ;  /* 0x0000111000009947 */ /* 0x000fea0003800000 */
[C---:B------:R-:W-:Y:S01]  /*1270*/  IADD3 R0, P2, R3.reuse, -0x1, RZ ;  /* 0xffffffff03007810 */ /* 0x040fe20007f5e0ff */
[----:B------:R-:W-:Y:S01]  /*1280*/  IMAD.MOV.U32 R6, RZ, RZ, RZ ;  /* 0x000000ffff067224 */ /* 0x000fe200078e00ff */
[----:B------:R-:W-:Y:S01]  /*1290*/  LOP3.LUT R2, R3, 0x3, RZ, 0xc0, !PT ;  /* 0x0000000303027812 */ /* 0x000fe200078ec0ff */
[----:B------:R-:W-:Y:S01]  /*12a0*/  IMAD.MOV.U32 R8, RZ, RZ, RZ ;  /* 0x000000ffff087224 */ /* 0x000fe200078e00ff */
[----:B------:R-:W-:Y:S02]  /*12b0*/  ISETP.GE.U32.AND P0, PT, R0, 0x3, PT ;  /* 0x000000030000780c */ /* 0x000fe40003f06070 */
[----:B------:R-:W-:-:S04]  /*12c0*/  IADD3.X R0, R4, -0x1, RZ, P2, !PT ;  /* 0xffffffff04007810 */ /* 0x000fc800017fe4ff */
[----:B------:R-:W-:Y:S01]  /*12d0*/  ISETP.GE.U32.AND.EX P0, PT, R0, RZ, PT, P0 ;  /* 0x000000ff0000720c */ /* 0x000fe20003f06100 */
[----:B------:R-:W-:-:S12]  /*12e0*/  IMAD.MOV.U32 R0, RZ, RZ, -0x800003 ;  /* 0xff7ffffdff007424 */ /* 0x000fd800078e00ff */
[----:B------:R-:W-:Y:S05]  /*12f0*/  @!P0 BRA `(.L_x_65) ;  /* 0x00000f0000008947 */ /* 0x000fea0003800000 */
[----:B------:R-:W-:-:S04]  /*1300*/  IADD3 R7, P2, -R2, R3, RZ ;  /* 0x0000000302077210 */ /* 0x000fc80007f5e1ff */
[----:B------:R-:W-:Y:S02]  /*1310*/  ISETP.GT.U32.AND P0, PT, R7, RZ, PT ;  /* 0x000000ff0700720c */ /* 0x000fe40003f04070 */
[----:B------:R-:W-:-:S04]  /*1320*/  IADD3.X R5, R4, -0x1, RZ, P2, !PT ;  /* 0xffffffff04057810 */ /* 0x000fc800017fe4ff */
[----:B------:R-:W-:-:S13]  /*1330*/  ISETP.GT.AND.EX P0, PT, R5, RZ, PT, P0 ;  /* 0x000000ff0500720c */ /* 0x000fda0003f04300 */
[----:B------:R-:W-:Y:S05]  /*1340*/  @!P0 BRA `(.L_x_66) ;  /* 0x00000c7000008947 */ /* 0x000fea0003800000 */
[----:B------:R-:W-:Y:S02]  /*1350*/  ISETP.GT.U32.AND P2, PT, R7, 0xc, PT ;  /* 0x0000000c0700780c */ /* 0x000fe40003f44070 */
[----:B------:R-:W-:Y:S02]  /*1360*/  PLOP3.LUT P0, PT, PT, PT, PT, 0x80, 0x0 ;  /* 0x000000000000781c */ /* 0x000fe40003f0f070 */
[----:B------:R-:W-:-:S13]  /*1370*/  ISETP.GT.AND.EX P2, PT, R5, RZ, PT, P2 ;  /* 0x000000ff0500720c */ /* 0x000fda0003f44320 */
[----:B------:R-:W-:Y:S05]  /*1380*/  @!P2 BRA `(.L_x_67) ;  /* 0x000007c00000a947 */ /* 0x000fea0003800000 */
[----:B------:R-:W-:-:S02]  /*1390*/  PLOP3.LUT P0, PT, PT, PT, PT, 0x8, 0x0 ;  /* 0x000000000000781c */ /* 0x000fc40003f0e170 */
.L_x_68:
[----:B------:R-:W-:Y:S02]  /*13a0*/  IMAD.MOV.U32 R10, RZ, RZ, R35 ;  /* 0x000000ffff0a7224 */ /* 0x000fe400078e0023 */
[----:B------:R-:W-:Y:S02]  /*13b0*/  IMAD.MOV.U32 R11, RZ, RZ, RZ ;  /* 0x000000ffff0b7224 */ /* 0x000fe400078e00ff */
[----:B------:R-:W-:Y:S02]  /*13c0*/  IMAD R9, R8, 0xc0, RZ ;  /* 0x000000c008097824 */ /* 0x000fe400078e02ff */
[----:B------:R-:W-:-:S04]  /*13d0*/  IMAD.WIDE.U32 R12, R6, 0xc0, R10 ;  /* 0x000000c0060c7825 */ /* 0x000fc800078e000a */
[----:B------:R-:W-:Y:S01]  /*13e0*/  IMAD.IADD R16, R13, 0x1, R9 ;  /* 0x000000010d107824 */ /* 0x000fe200078e0209 */
[----:B------:R-:W-:Y:S01]  /*13f0*/  ISETP.GE.U32.AND P3, PT, R12, c[0x0][0x170], PT ;  /* 0x00005c000c007a0c */ /* 0x000fe20003f66070 */
[----:B------:R-:W-:Y:S01]  /*1400*/  IMAD R9, R6, 0xc0, R35 ;  /* 0x000000c006097824 */ /* 0x000fe200078e0223 */
[----:B------:R-:W-:Y:S02]  /*1410*/  IADD3 R14, P5, R12, 0xc0, RZ ;  /* 0x000000c00c0e7810 */ /* 0x000fe40007fbe0ff */
[----:B------:R-:W-:Y:S02]  /*1420*/  ISETP.GE.AND.EX P3, PT, R16, c[0x0][0x174], PT, P3 ;  /* 0x00005d0010007a0c */ /* 0x000fe40003f66330 */
[----:B------:R-:W-:Y:S01]  /*1430*/  LEA R18, R9, 0x40, 0x2 ;  /* 0x0000004009127811 */ /* 0x000fe200078e10ff */
[----:B------:R-:W-:Y:S01]  /*1440*/  IMAD.X R15, RZ, RZ, R16, P5 ;  /* 0x000000ffff0f7224 */ /* 0x000fe200028e0610 */
[----:B------:R-:W-:Y:S02]  /*1450*/  IADD3 R13, P6, R12, 0x180, RZ ;  /* 0x000001800c0d7810 */ /* 0x000fe40007fde0ff */
[----:B------:R-:W-:-:S02]  /*1460*/  ISETP.GE.U32.AND P2, PT, R14, c[0x0][0x170], PT ;  /* 0x00005c000e007a0c */ /* 0x000fc40003f46070 */
[----:B------:R-:W-:Y:S01]  /*1470*/  IADD3 R12, P4, R12, 0x240, RZ ;  /* 0x000002400c0c7810 */ /* 0x000fe20007f9e0ff */
[----:B------:R-:W-:Y:S01]  /*1480*/  IMAD.X R17, RZ, RZ, R16, P6 ;  /* 0x000000ffff117224 */ /* 0x000fe200030e0610 */
[----:B------:R-:W-:Y:S02]  /*1490*/  IADD3 R14, P5, R6, 0x4, RZ ;  /* 0x00000004060e7810 */ /* 0x000fe40007fbe0ff */
[----:B------:R-:W-:Y:S01]  /*14a0*/  ISETP.GE.U32.AND P6, PT, R13, c[0x0][0x170], PT ;  /* 0x00005c000d007a0c */ /* 0x000fe20003fc6070 */
[----:B------:R-:W0:Y:S01]  /*14b0*/  @!P3 LDS R9, [R18] ;  /* 0x000000001209b984 */ /* 0x000e220000000800 */
[----:B------:R-:W-:Y:S01]  /*14c0*/  ISETP.GE.AND.EX P2, PT, R15, c[0x0][0x174], PT, P2 ;  /* 0x00005d000f007a0c */ /* 0x000fe20003f46320 */
[----:B------:R-:W-:Y:S01]  /*14d0*/  IMAD.X R15, RZ, RZ, R8, P5 ;  /* 0x000000ffff0f7224 */ /* 0x000fe200028e0608 */
[----:B------:R-:W-:Y:S01]  /*14e0*/  ISETP.GE.U32.AND P5, PT, R12, c[0x0][0x170], PT ;  /* 0x00005c000c007a0c */ /* 0x000fe20003fa6070 */
[----:B------:R-:W-:Y:S01]  /*14f0*/  IMAD.X R16, RZ, RZ, R16, P4 ;  /* 0x000000ffff107224 */ /* 0x000fe200020e0610 */
[----:B------:R-:W-:Y:S01]  /*1500*/  ISETP.GE.AND.EX P6, PT, R17, c[0x0][0x174], PT, P6 ;  /* 0x00005d0011007a0c */ /* 0x000fe20003fc6360 */
[----:B------:R-:W-:-:S03]  /*1510*/  IMAD.WIDE.U32 R12, R14, 0xc0, R10 ;  /* 0x000000c00e0c7825 */ /* 0x000fc600078e000a */
[----:B------:R-:W-:Y:S01]  /*1520*/  ISETP.GE.AND.EX P5, PT, R16, c[0x0][0x174], PT, P5 ;  /* 0x00005d0010007a0c */ /* 0x000fe20003fa6350 */
[----:B------:R-:W-:Y:S01]  /*1530*/  IMAD R15, R15, 0xc0, RZ ;  /* 0x000000c00f0f7824 */ /* 0x000fe200078e02ff */
[----:B------:R-:W-:Y:S01]  /*1540*/  IADD3 R17, P4, R12, 0xc0, RZ ;  /* 0x000000c00c117810 */ /* 0x000fe20007f9e0ff */
[----:B------:R-:W-:Y:S02]  /*1550*/  IMAD R14, R14, 0xc0, R35 ;  /* 0x000000c00e0e7824 */ /* 0x000fe400078e0223 */
[----:B------:R-:W-:-:S03]  /*1560*/  IMAD.IADD R20, R13, 0x1, R15 ;  /* 0x000000010d147824 */ /* 0x000fc600078e020f */
[----:B------:R-:W-:Y:S01]  /*1570*/  LEA R22, R14, 0x40, 0x2 ;  /* 0x000000400e167811 */ /* 0x000fe200078e10ff */
[----:B------:R-:W-:Y:S01]  /*1580*/  @!P6 LDS R13, [R18+0x600] ;  /* 0x00060000120de984 */ /* 0x000fe20000000800 */
[----:B------:R-:W-:Y:S01]  /*1590*/  IMAD.X R16, RZ, RZ, R20, P4 ;  /* 0x000000ffff107224 */ /* 0x000fe200020e0614 */
[----:B------:R-:W-:Y:S02]  /*15a0*/  ISETP.GE.U32.AND P4, PT, R17, c[0x0][0x170], PT ;  /* 0x00005c0011007a0c */ /* 0x000fe40003f86070 */
[----:B------:R-:W-:Y:S02]  /*15b0*/  @!P5 LDS R15, [R18+0x900] ;  /* 0x00090000120fd984 */ /* 0x000fe40000000800 */
[----:B------:R-:W-:-:S13]  /*15c0*/  ISETP.GE.AND.EX P4, PT, R16, c[0x0][0x174], PT, P4 ;  /* 0x00005d0010007a0c */ /* 0x000fda0003f86340 */
[----:B------:R-:W-:Y:S01]  /*15d0*/  @!P4 LDS R19, [R22+0x300] ;  /* 0x000300001613c984 */ /* 0x000fe20000000800 */
[----:B0-----:R-:W-:-:S03]  /*15e0*/  @!P3 FMNMX R0, R0, R9, !PT ;  /* 0x000000090000b209 */ /* 0x001fc60007800000 */
[----:B------:R-:W0:Y:S01]  /*15f0*/  @!P2 LDS R9, [R18+0x300] ;  /* 0x000300001209a984 */ /* 0x000e220000000800 */
[----:B------:R-:W-:-:S04]  /*1600*/  ISETP.GE.U32.AND P3, PT, R12, c[0x0][0x170], PT ;  /* 0x00005c000c007a0c */ /* 0x000fc80003f66070 */
[----:B------:R-:W-:-:S13]  /*1610*/  ISETP.GE.AND.EX P3, PT, R20, c[0x0][0x174], PT, P3 ;  /* 0x00005d0014007a0c */ /* 0x000fda0003f66330 */
[----:B------:R-:W1:Y:S01]  /*1620*/  @!P3 LDS R17, [R22] ;  /* 0x000000001611b984 */ /* 0x000e620000000800 */
[----:B0-----:R-:W-:-:S04]  /*1630*/  @!P2 FMNMX R0, R0, R9, !PT ;  /* 0x000000090000a209 */ /* 0x001fc80007800000 */
[----:B------:R-:W-:Y:S02]  /*1640*/  @!P6 FMNMX R0, R0, R13, !PT ;  /* 0x0000000d0000e209 */ /* 0x000fe40007800000 */
[----:B------:R-:W-:Y:S02]  /*1650*/  IADD3 R13, P2, R12, 0x180, RZ ;  /* 0x000001800c0d7810 */ /* 0x000fe40007f5e0ff */
[----:B------:R-:W-:Y:S02]  /*1660*/  @!P5 FMNMX R0, R0, R15, !PT ;  /* 0x0000000f0000d209 */ /* 0x000fe40007800000 */
[----:B------:R-:W-:Y:S01]  /*1670*/  IADD3 R9, P6, R6, 0x8, RZ ;  /* 0x0000000806097810 */ /* 0x000fe20007fde0ff */
[----:B------:R-:W-:Y:S01]  /*1680*/  IMAD.X R16, RZ, RZ, R20, P2 ;  /* 0x000000ffff107224 */ /* 0x000fe200010e0614 */
[----:B------:R-:W-:Y:S02]  /*1690*/  IADD3 R12, P5, R12, 0x240, RZ ;  /* 0x000002400c0c7810 */ /* 0x000fe40007fbe0ff */
[----:B------:R-:W-:Y:S01]  /*16a0*/  ISETP.GE.U32.AND P2, PT, R13, c[0x0][0x170], PT ;  /* 0x00005c000d007a0c */ /* 0x000fe20003f46070 */
[----:B------:R-:W-:-:S02]  /*16b0*/  IMAD.X R14, RZ, RZ, R8, P6 ;  /* 0x000000ffff0e7224 */ /* 0x000fc400030e0608 */
[----:B------:R-:W-:Y:S01]  /*16c0*/  IMAD.X R15, RZ, RZ, R20, P5 ;  /* 0x000000ffff0f7224 */ /* 0x000fe200028e0614 */
[----:B------:R-:W-:Y:S01]  /*16d0*/  ISETP.GE.U32.AND P5, PT, R12, c[0x0][0x170], PT ;  /* 0x00005c000c007a0c */ /* 0x000fe20003fa6070 */
[C---:B------:R-:W-:Y:S01]  /*16e0*/  IMAD.WIDE.U32 R12, R9.reuse, 0xc0, R10 ;  /* 0x000000c0090c7825 */ /* 0x040fe200078e000a */
[----:B------:R-:W-:Y:S02]  /*16f0*/  ISETP.GE.AND.EX P2, PT, R16, c[0x0][0x174], PT, P2 ;  /* 0x00005d0010007a0c */ /* 0x000fe40003f46320 */
[----:B-1----:R-:W-:Y:S01]  /*1700*/  @!P3 FMNMX R0, R0, R17, !PT ;  /* 0x000000110000b209 */ /* 0x002fe20007800000 */
[----:B------:R-:W-:Y:S01]  /*1710*/  IMAD R21, R14, 0xc0, RZ ;  /* 0x000000c00e157824 */ /* 0x000fe200078e02ff */
[----:B------:R-:W-:Y:S01]  /*1720*/  IADD3 R14, P6, R12, 0xc0, RZ ;  /* 0x000000c00c0e7810 */ /* 0x000fe20007fde0ff */
[----:B------:R-:W-:Y:S01]  /*1730*/  IMAD R9, R9, 0xc0, R35 ;  /* 0x000000c009097824 */ /* 0x000fe200078e0223 */
[----:B------:R-:W-:Y:S01]  /*1740*/  ISETP.GE.AND.EX P3, PT, R15, c[0x0][0x174], PT, P5 ;  /* 0x00005d000f007a0c */ /* 0x000fe20003f66350 */
[----:B------:R-:W-:Y:S01]  /*1750*/  IMAD.IADD R16, R13, 0x1, R21 ;  /* 0x000000010d107824 */ /* 0x000fe200078e0215 */
[----:B------:R-:W-:-:S02]  /*1760*/  @!P4 FMNMX R0, R0, R19, !PT ;  /* 0x000000130000c209 */ /* 0x000fc40007800000 */
[----:B------:R-:W-:Y:S01]  /*1770*/  ISETP.GE.U32.AND P4, PT, R14, c[0x0][0x170], PT ;  /* 0x00005c000e007a0c */ /* 0x000fe20003f86070 */
[--C-:B------:R-:W-:Y:S01]  /*1780*/  IMAD.X R13, RZ, RZ, R16.reuse, P6 ;  /* 0x000000ffff0d7224 */ /* 0x100fe200030e0610 */
[C---:B------:R-:W-:Y:S02]  /*1790*/  ISETP.GE.U32.AND P5, PT, R12.reuse, c[0x0][0x170], PT ;  /* 0x00005c000c007a0c */ /* 0x040fe40003fa6070 */
[----:B------:R-:W-:Y:S02]  /*17a0*/  IADD3 R14, P6, R12, 0x180, RZ ;  /* 0x000001800c0e7810 */ /* 0x000fe40007fde0ff */
[----:B------:R-:W-:Y:S02]  /*17b0*/  ISETP.GE.AND.EX P4, PT, R13, c[0x0][0x174], PT, P4 ;  /* 0x00005d000d007a0c */ /* 0x000fe40003f86340 */
[----:B------:R-:W0:Y:S01]  /*17c0*/  @!P2 LDS R13, [R22+0x600] ;  /* 0x00060000160da984 */ /* 0x000e220000000800 */
[----:B------:R-:W-:Y:S01]  /*17d0*/  ISETP.GE.AND.EX P5, PT, R16, c[0x0][0x174], PT, P5 ;  /* 0x00005d0010007a0c */ /* 0x000fe20003fa6350 */
[----:B------:R-:W-:Y:S01]  /*17e0*/  IMAD.X R17, RZ, RZ, R16, P6 ;  /* 0x000000ffff117224 */ /* 0x000fe200030e0610 */
[----:B------:R-:W-:Y:S01]  /*17f0*/  ISETP.GE.U32.AND P6, PT, R14, c[0x0][0x170], PT ;  /* 0x00005c000e007a0c */ /* 0x000fe20003fc6070 */
[----:B------:R-:W1:Y:S01]  /*1800*/  @!P3 LDS R15, [R22+0x900] ;  /* 0x00090000160fb984 */ /* 0x000e620000000800 */
[----:B------:R-:W-:-:S02]  /*1810*/  LEA R9, R9, 0x40, 0x2 ;  /* 0x0000004009097811 */ /* 0x000fc400078e10ff */
[----:B------:R-:W-:-:S04]  /*1820*/  ISETP.GE.AND.EX P6, PT, R17, c[0x0][0x174], PT, P6 ;  /* 0x00005d0011007a0c */ /* 0x000fc80003fc6360 */
[----:B------:R-:W-:Y:S04]  /*1830*/  @!P4 LDS R19, [R9+0x300] ;  /* 0x000300000913c984 */ /* 0x000fe80000000800 */
[----:B------:R-:W2:Y:S05]  /*1840*/  @!P5 LDS R17, [R9] ;  /* 0x000000000911d984 */ /* 0x000eaa0000000800 */
[----:B------:R-:W3:Y:S01]  /*1850*/  @!P6 LDS R21, [R9+0x600] ;  /* 0x000600000915e984 */ /* 0x000ee20000000800 */
[----:B0-----:R-:W-:-:S02]  /*1860*/  @!P2 FMNMX R0, R0, R13, !PT ;  /* 0x0000000d0000a209 */ /* 0x001fc40007800000 */
[----:B------:R-:W-:Y:S02]  /*1870*/  IADD3 R13, P2, R6, 0xc, RZ ;  /* 0x0000000c060d7810 */ /* 0x000fe40007f5e0ff */
[----:B-1----:R-:W-:Y:S02]  /*1880*/  @!P3 FMNMX R0, R0, R15, !PT ;  /* 0x0000000f0000b209 */ /* 0x002fe40007800000 */
[----:B------:R-:W-:Y:S01]  /*1890*/  IADD3 R14, P3, R12, 0x240, RZ ;  /* 0x000002400c0e7810 */ /* 0x000fe20007f7e0ff */
[----:B------:R-:W-:Y:S02]  /*18a0*/  IMAD.X R12, RZ, RZ, R8, P2 ;  /* 0x000000ffff0c7224 */ /* 0x000fe400010e0608 */
[----:B------:R-:W-:Y:S01]  /*18b0*/  IMAD.WIDE.U32 R10, R13, 0xc0, R10 ;  /* 0x000000c00d0a7825 */ /* 0x000fe200078e000a */
[----:B------:R-:W-:-:S03]  /*18c0*/  ISETP.GE.U32.AND P2, PT, R14, c[0x0][0x170], PT ;  /* 0x00005c000e007a0c */ /* 0x000fc60003f46070 */
[----:B------:R-:W-:Y:S01]  /*18d0*/  IMAD.X R14, RZ, RZ, R16, P3 ;  /* 0x000000ffff0e7224 */ /* 0x000fe200018e0610 */
[----:B--2---:R-:W-:Y:S01]  /*18e0*/  @!P5 FMNMX R0, R0, R17, !PT ;  /* 0x000000110000d209 */ /* 0x004fe20007800000 */
[----:B------:R-:W-:-:S03]  /*18f0*/  IMAD R15, R12, 0xc0, RZ ;  /* 0x000000c00c0f7824 */ /* 0x000fc600078e02ff */
[----:B------:R-:W-:Y:S02]  /*1900*/  ISETP.GE.AND.EX P2, PT, R14, c[0x0][0x174], PT, P2 ;  /* 0x00005d000e007a0c */ /* 0x000fe40003f46320 */
[----:B------:R-:W-:Y:S01]  /*1910*/  @!P4 FMNMX R0, R0, R19, !PT ;  /* 0x000000130000c209 */ /* 0x000fe20007800000 */
[----:B------:R-:W-:Y:S01]  /*1920*/  IMAD.IADD R15, R11, 0x1, R15 ;  /* 0x000000010b0f7824 */ /* 0x000fe200078e020f */
[C---:B------:R-:W-:Y:S02]  /*1930*/  IADD3 R14, P3, R10.reuse, 0xc0, RZ ;  /* 0x000000c00a0e7810 */ /* 0x040fe40007f7e0ff */
[----:B------:R-:W-:Y:S02]  /*1940*/  ISETP.GE.U32.AND P4, PT, R10, c[0x0][0x170], PT ;  /* 0x00005c000a007a0c */ /* 0x000fe40003f86070 */
[----:B---3--:R-:W-:Y:S01]  /*1950*/  @!P6 FMNMX R0, R0, R21, !PT ;  /* 0x000000150000e209 */ /* 0x008fe20007800000 */
[----:B------:R-:W-:Y:S01]  /*1960*/  IMAD.X R16, RZ, RZ, R15, P3 ;  /* 0x000000ffff107224 */ /* 0x000fe200018e060f */
[----:B------:R-:W-:-:S02]  /*1970*/  IADD3 R12, P6, R10, 0x180, RZ ;  /* 0x000001800a0c7810 */ /* 0x000fc40007fde0ff */
[----:B------:R-:W-:Y:S01]  /*1980*/  ISETP.GE.U32.AND P3, PT, R14, c[0x0][0x170], PT ;  /* 0x00005c000e007a0c */ /* 0x000fe20003f66070 */
[----:B------:R-:W0:Y:S01]  /*1990*/  @!P2 LDS R9, [R9+0x900] ;  /* 0x000900000909a984 */ /* 0x000e220000000800 */
[----:B------:R-:W-:Y:S01]  /*19a0*/  ISETP.GE.AND.EX P4, PT, R15, c[0x0][0x174], PT, P4 ;  /* 0x00005d000f007a0c */ /* 0x000fe20003f86340 */
[----:B------:R-:W-:Y:S01]  /*19b0*/  IMAD.X R14, RZ, RZ, R15, P6 ;  /* 0x000000ffff0e7224 */ /* 0x000fe200030e060f */
[----:B------:R-:W-:Y:S01]  /*19c0*/  IADD3 R11, P5, R10, 0x240, RZ ;  /* 0x000002400a0b7810 */ /* 0x000fe20007fbe0ff */
[----:B------:R-:W-:Y:S01]  /*19d0*/  IMAD R10, R13, 0xc0, R35 ;  /* 0x000000c00d0a7824 */ /* 0x000fe200078e0223 */
[----:B------:R-:W-:Y:S02]  /*19e0*/  ISETP.GE.U32.AND P6, PT, R12, c[0x0][0x170], PT ;  /* 0x00005c000c007a0c */ /* 0x000fe40003fc6070 */
[----:B------:R-:W-:Y:S01]  /*19f0*/  ISETP.GE.AND.EX P3, PT, R16, c[0x0][0x174], PT, P3 ;  /* 0x00005d0010007a0c */ /* 0x000fe20003f66330 */
[----:B------:R-:W-:Y:S01]  /*1a00*/  IMAD.X R12, RZ, RZ, R15, P5 ;  /* 0x000000ffff0c7224 */ /* 0x000fe200028e060f */
[----:B------:R-:W-:-:S02]  /*1a10*/  ISETP.GE.U32.AND P5, PT, R11, c[0x0][0x170], PT ;  /* 0x00005c000b007a0c */ /* 0x000fc40003fa6070 */
[----:B------:R-:W-:Y:S02]  /*1a20*/  ISETP.GE.AND.EX P6, PT, R14, c[0x0][0x174], PT, P6 ;  /* 0x00005d000e007a0c */ /* 0x000fe40003fc6360 */
[----:B------:R-:W-:Y:S02]  /*1a30*/  LEA R10, R10, 0x40, 0x2 ;  /* 0x000000400a0a7811 */ /* 0x000fe400078e10ff */
[----:B------:R-:W-:-:S03]  /*1a40*/  ISETP.GE.AND.EX P5, PT, R12, c[0x0][0x174], PT, P5 ;  /* 0x00005d000c007a0c */ /* 0x000fc60003fa6350 */
[----:B------:R-:W1:Y:S04]  /*1a50*/  @!P4 LDS R11, [R10] ;  /* 0x000000000a0bc984 */ /* 0x000e680000000800 */
[----:B------:R-:W2:Y:S04]  /*1a60*/  @!P3 LDS R13, [R10+0x300] ;  /* 0x000300000a0db984 */ /* 0x000ea80000000800 */
[----:B------:R-:W3:Y:S04]  /*1a70*/  @!P6 LDS R15, [R10+0x600] ;  /* 0x000600000a0fe984 */ /* 0x000ee80000000800 */
[----:B------:R-:W4:Y:S01]  /*1a80*/  @!P5 LDS R17, [R10+0x900] ;  /* 0x000900000a11d984 */ /* 0x000f220000000800 */
[----:B0-----:R-:W-:-:S02]  /*1a90*/  @!P2 FMNMX R0, R0, R9, !PT ;  /* 0x000000090000a209 */ /* 0x001fc40007800000 */
[----:B------:R-:W-:-:S04]  /*1aa0*/  IADD3 R7, P2, R7, -0x10, RZ ;  /* 0xfffffff007077810 */ /* 0x000fc80007f5e0ff */
[----:B------:R-:W-:Y:S02]  /*1ab0*/  IADD3.X R5, R5, -0x1, RZ, P2, !PT ;  /* 0xffffffff05057810 */ /* 0x000fe400017fe4ff */
[----:B------:R-:W-:-:S04]  /*1ac0*/  ISETP.GT.U32.AND P2, PT, R7, 0xc, PT ;  /* 0x0000000c0700780c */ /* 0x000fc80003f44070 */
[----:B------:R-:W-:Y:S02]  /*1ad0*/  ISETP.GT.AND.EX P2, PT, R5, RZ, PT, P2 ;  /* 0x000000ff0500720c */ /* 0x000fe40003f44320 */
[----:B-1----:R-:W-:-:S04]  /*1ae0*/  @!P4 FMNMX R0, R0, R11, !PT ;  /* 0x0000000b0000c209 */ /* 0x002fc80007800000 */
[----:B--2---:R-:W-:Y:S02]  /*1af0*/  @!P3 FMNMX R0, R0, R13, !PT ;  /* 0x0000000d0000b209 */ /* 0x004fe40007800000 */
[----:B------:R-:W-:Y:S02]  /*1b00*/  IADD3 R6, P3, R6, 0x10, RZ ;  /* 0x0000001006067810 */ /* 0x000fe40007f7e0ff */
[----:B---3--:R-:W-:-:S03]  /*1b10*/  @!P6 FMNMX R0, R0, R15, !PT ;  /* 0x0000000f0000e209 */ /* 0x008fc60007800000 */
[----:B------:R-:W-:Y:S01]  /*1b20*/  IMAD.X R8, RZ, RZ, R8, P3 ;  /* 0x000000ffff087224 */ /* 0x000fe200018e0608 */
[----:B----4-:R-:W-:Y:S01]  /*1b30*/  @!P5 FMNMX R0, R0, R17, !PT ;  /* 0x000000110000d209 */ /* 0x010fe20007800000 */
[----:B------:R-:W-:Y:S05]  /*1b40*/  @P2 BRA `(.L_x_68) ;  /* 0xfffff85000002947 */ /* 0x000fea000383ffff */
.L_x_67:
[----:B------:R-:W-:-:S04]  /*1b50*/  ISETP.GT.U32.AND P2, PT, R7, 0x4, PT ;  /* 0x000000040700780c */ /* 0x000fc80003f44070 */
[----:B------:R-:W-:-:S13]  /*1b60*/  ISETP.GT.AND.EX P2, PT, R5, RZ, PT, P2 ;  /* 0x000000ff0500720c */ /* 0x000fda0003f44320 */
[----:B------:R-:W-:Y:S05]  /*1b70*/  @!P2 BRA `(.L_x_69) ;  /* 0x000004100000a947 */ /* 0x000fea0003800000 */
[----:B------:R-:W-:Y:S02]  /*1b80*/  IMAD.MOV.U32 R10, RZ, RZ, R35 ;  /* 0x000000ffff0a7224 */ /* 0x000fe400078e0023 */
[----:B------:R-:W-:Y:S02]  /*1b90*/  IMAD.MOV.U32 R11, RZ, RZ, RZ ;  /* 0x000000ffff0b7224 */ /* 0x000fe400078e00ff */
[----:B------:R-:W-:Y:S02]  /*1ba0*/  IMAD R9, R8, 0xc0, RZ ;  /* 0x000000c008097824 */ /* 0x000fe400078e02ff */
[----:B------:R-:W-:-:S04]  /*1bb0*/  IMAD.WIDE.U32 R12, R6, 0xc0, R10 ;  /* 0x000000c0060c7825 */ /* 0x000fc800078e000a */
[----:B------:R-:W-:Y:S01]  /*1bc0*/  IMAD.IADD R17, R13, 0x1, R9 ;  /* 0x000000010d117824 */ /* 0x000fe200078e0209 */
[C---:B------:R-:W-:Y:S02]  /*1bd0*/  IADD3 R9, P0, R12.reuse, 0xc0, RZ ;  /* 0x000000c00c097810 */ /* 0x040fe40007f1e0ff */
[----:B------:R-:W-:Y:S02]  /*1be0*/  ISETP.GE.U32.AND P3, PT, R12, c[0x0][0x170], PT ;  /* 0x00005c000c007a0c */ /* 0x000fe40003f66070 */
[----:B------:R-:W-:Y:S01]  /*1bf0*/  ISETP.GE.U32.AND P2, PT, R9, c[0x0][0x170], PT ;  /* 0x00005c0009007a0c */ /* 0x000fe20003f46070 */
[----:B------:R-:W-:Y:S01]  /*1c00*/  IMAD.X R13, RZ, RZ, R17, P0 ;  /* 0x000000ffff0d7224 */ /* 0x000fe200000e0611 */
[----:B------:R-:W-:Y:S01]  /*1c10*/  ISETP.GE.AND.EX P3, PT, R17, c[0x0][0x174], PT, P3 ;  /* 0x00005d0011007a0c */ /* 0x000fe20003f66330 */
[----:B------:R-:W-:Y:S01]  /*1c20*/  IMAD R9, R6, 0xc0, R35 ;  /* 0x000000c006097824 */ /* 0x000fe200078e0223 */
[----:B------:R-:W-:Y:S02]  /*1c30*/  IADD3 R14, P5, R12, 0x180, RZ ;  /* 0x000001800c0e7810 */ /* 0x000fe40007fbe0ff */
[----:B------:R-:W-:-:S02]  /*1c40*/  ISETP.GE.AND.EX P2, PT, R13, c[0x0][0x174], PT, P2 ;  /* 0x00005d000d007a0c */ /* 0x000fc40003f46320 */
[----:B------:R-:W-:Y:S01]  /*1c50*/  LEA R18, R9, 0x40, 0x2 ;  /* 0x0000004009127811 */ /* 0x000fe200078e10ff */
[----:B------:R-:W-:Y:S01]  /*1c60*/  IMAD.X R16, RZ, RZ, R17, P5 ;  /* 0x000000ffff107224 */ /* 0x000fe200028e0611 */
[----:B------:R-:W-:Y:S02]  /*1c70*/  IADD3 R6, P6, R6, 0x4, RZ ;  /* 0x0000000406067810 */ /* 0x000fe40007fde0ff */
[----:B------:R-:W-:Y:S02]  /*1c80*/  IADD3 R9, P4, R12, 0x240, RZ ;  /* 0x000002400c097810 */ /* 0x000fe40007f9e0ff */
[----:B------:R-:W-:Y:S01]  /*1c90*/  ISETP.GE.U32.AND P0, PT, R14, c[0x0][0x170], PT ;  /* 0x00005c000e007a0c */ /* 0x000fe20003f06070 */
[----:B------:R-:W0:Y:S01]  /*1ca0*/  @!P3 LDS R13, [R18] ;  /* 0x00000000120db984 */ /* 0x000e220000000800 */
[----:B------:R-:W-:Y:S01]  /*1cb0*/  IMAD.X R12, RZ, RZ, R8, P6 ;  /* 0x000000ffff0c7224 */ /* 0x000fe200030e0608 */
[----:B------:R-:W-:Y:S01]  /*1cc0*/  ISETP.GE.U32.AND P5, PT, R9, c[0x0][0x170], PT ;  /* 0x00005c0009007a0c */ /* 0x000fe20003fa6070 */
[----:B------:R-:W-:Y:S01]  /*1cd0*/  IMAD.WIDE.U32 R8, R6, 0xc0, R10 ;  /* 0x000000c006087825 */ /* 0x000fe200078e000a */
[----:B------:R-:W1:Y:S01]  /*1ce0*/  @!P2 LDS R15, [R18+0x300] ;  /* 0x00030000120fa984 */ /* 0x000e620000000800 */
[----:B------:R-:W-:-:S02]  /*1cf0*/  ISETP.GE.AND.EX P0, PT, R16, c[0x0][0x174], PT, P0 ;  /* 0x00005d0010007a0c */ /* 0x000fc40003f06300 */
[----:B------:R-:W-:Y:S01]  /*1d00*/  IMAD.X R14, RZ, RZ, R17, P4 ;  /* 0x000000ffff0e7224 */ /* 0x000fe200020e0611 */
[----:B------:R-:W-:Y:S01]  /*1d10*/  IADD3 R10, P6, R8, 0xc0, RZ ;  /* 0x000000c0080a7810 */ /* 0x000fe20007fde0ff */
[----:B------:R-:W-:Y:S01]  /*1d20*/  IMAD R11, R12, 0xc0, RZ ;  /* 0x000000c00c0b7824 */ /* 0x000fe200078e02ff */
[----:B------:R-:W-:Y:S02]  /*1d30*/  ISETP.GE.U32.AND P4, PT, R8, c[0x0][0x170], PT ;  /* 0x00005c0008007a0c */ /* 0x000fe40003f86070 */
[----:B------:R-:W-:Y:S02]  /*1d40*/  ISETP.GE.AND.EX P5, PT, R14, c[0x0][0x174], PT, P5 ;  /* 0x00005d000e007a0c */ /* 0x000fe40003fa6350 */
[----:B0-----:R-:W-:Y:S01]  /*1d50*/  @!P3 FMNMX R0, R0, R13, !PT ;  /* 0x0000000d0000b209 */ /* 0x001fe20007800000 */
[----:B------:R-:W-:Y:S01]  /*1d60*/  IMAD.IADD R13, R9, 0x1, R11 ;  /* 0x00000001090d7824 */ /* 0x000fe200078e020b */
[----:B------:R-:W-:Y:S01]  /*1d70*/  ISETP.GE.U32.AND P3, PT, R10, c[0x0][0x170], PT ;  /* 0x00005c000a007a0c */ /* 0x000fe20003f66070 */
[----:B------:R-:W-:Y:S01]  /*1d80*/  IMAD R10, R6, 0xc0, R35 ;  /* 0x000000c0060a7824 */ /* 0x000fe200078e0223 */
[----:B-1----:R-:W-:Y:S01]  /*1d90*/  @!P2 FMNMX R0, R0, R15, !PT ;  /* 0x0000000f0000a209 */ /* 0x002fe20007800000 */
[----:B------:R-:W-:Y:S01]  /*1da0*/  IMAD.X R14, RZ, RZ, R13, P6 ;  /* 0x000000ffff0e7224 */ /* 0x000fe200030e060d */
[----:B------:R-:W-:-:S02]  /*1db0*/  IADD3 R9, P2, R8, 0x180, RZ ;  /* 0x0000018008097810 */ /* 0x000fc40007f5e0ff */
[----:B------:R-:W-:Y:S02]  /*1dc0*/  ISETP.GE.AND.EX P4, PT, R13, c[0x0][0x174], PT, P4 ;  /* 0x00005d000d007a0c */ /* 0x000fe40003f86340 */
[----:B------:R-:W-:Y:S01]  /*1dd0*/  ISETP.GE.U32.AND P6, PT, R9, c[0x0][0x170], PT ;  /* 0x00005c0009007a0c */ /* 0x000fe20003fc6070 */
[--C-:B------:R-:W-:Y:S01]  /*1de0*/  IMAD.X R11, RZ, RZ, R13.reuse, P2 ;  /* 0x000000ffff0b7224 */ /* 0x100fe200010e060d */
[----:B------:R-:W-:Y:S01]  /*1df0*/  IADD3 R8, P2, R8, 0x240, RZ ;  /* 0x0000024008087810 */ /* 0x000fe20007f5e0ff */
[----:B------:R-:W0:Y:S01]  /*1e00*/  @!P0 LDS R9, [R18+0x600] ;  /* 0x0006000012098984 */ /* 0x000e220000000800 */
[----:B------:R-:W-:Y:S02]  /*1e10*/  ISETP.GE.AND.EX P3, PT, R14, c[0x0][0x174], PT, P3 ;  /* 0x00005d000e007a0c */ /* 0x000fe40003f66330 */
        /* <DEDUP_REMOVED lines=23> */
.L_x_69:
[----:B------:R-:W-:-:S04]  /*1f90*/  ISETP.NE.U32.AND P2, PT, R7, RZ, PT ;  /* 0x000000ff0700720c */ /* 0x000fc80003f45070 */
[----:B------:R-:W-:-:S13]  /*1fa0*/  ISETP.NE.OR.EX P0, PT, R5, RZ, P0, P2 ;  /* 0x000000ff0500720c */ /* 0x000fda0000705720 */
[----:B------:R-:W-:Y:S05]  /*1fb0*/  @!P0 BRA `(.L_x_65) ;  /* 0x0000024000008947 */ /* 0x000fea0003800000 */
.L_x_66:
[----:B------:R-:W-:Y:S02]  /*1fc0*/  IMAD.MOV.U32 R10, RZ, RZ, R35 ;  /* 0x000000ffff0a7224 */ /* 0x000fe400078e0023 */
[----:B------:R-:W-:Y:S02]  /*1fd0*/  IMAD.MOV.U32 R11, RZ, RZ, RZ ;  /* 0x000000ffff0b7224 */ /* 0x000fe400078e00ff */
[----:B------:R-:W-:Y:S02]  /*1fe0*/  IMAD R9, R8, 0xc0, RZ ;  /* 0x000000c008097824 */ /* 0x000fe400078e02ff */
[----:B------:R-:W-:-:S04]  /*1ff0*/  IMAD.WIDE.U32 R10, R6, 0xc0, R10 ;  /* 0x000000c0060a7825 */ /* 0x000fc800078e000a */
[----:B------:R-:W-:Y:S01]  /*2000*/  IMAD.IADD R11, R11, 0x1, R9 ;  /* 0x000000010b0b7824 */ /* 0x000fe200078e0209 */
[C---:B------:R-:W-:Y:S02]  /*2010*/  IADD3 R9, P5, R10.reuse, 0x180, RZ ;  /* 0x000001800a097810 */ /* 0x040fe40007fbe0ff */
[C---:B------:R-:W-:Y:S02]  /*2020*/  ISETP.GE.U32.AND P0, PT, R10.reuse, c[0x0][0x170], PT ;  /* 0x00005c000a007a0c */ /* 0x040fe40003f06070 */
[----:B------:R-:W-:Y:S02]  /*2030*/  IADD3 R12, P6, R10, 0xc0, RZ ;  /* 0x000000c00a0c7810 */ /* 0x000fe40007fde0ff */
[----:B------:R-:W-:Y:S01]  /*2040*/  ISETP.GE.U32.AND P2, PT, R9, c[0x0][0x170], PT ;  /* 0x00005c0009007a0c */ /* 0x000fe20003f46070 */
[----:B------:R-:W-:Y:S01]  /*2050*/  IMAD R9, R6, 0xc0, R35 ;  /* 0x000000c006097824 */ /* 0x000fe200078e0223 */
[----:B------:R-:W-:Y:S01]  /*2060*/  ISETP.GE.AND.EX P0, PT, R11, c[0x0][0x174], PT, P0 ;  /* 0x00005d000b007a0c */ /* 0x000fe20003f06300 */
[----:B------:R-:W-:Y:S01]  /*2070*/  IMAD.X R13, RZ, RZ, R11, P6 ;  /* 0x000000ffff0d7224 */ /* 0x000fe200030e060b */
[----:B------:R-:W-:-:S02]  /*2080*/  IADD3 R10, P4, R10, 0x240, RZ ;  /* 0x000002400a0a7810 */ /* 0x000fc40007f9e0ff */
[----:B------:R-:W-:Y:S01]  /*2090*/  ISETP.GE.U32.AND P3, PT, R12, c[0x0][0x170], PT ;  /* 0x00005c000c007a0c */ /* 0x000fe20003f66070 */
[--C-:B------:R-:W-:Y:S01]  /*20a0*/  IMAD.X R12, RZ, RZ, R11.reuse, P5 ;  /* 0x000000ffff0c7224 */ /* 0x100fe200028e060b */
[----:B------:R-:W-:Y:S02]  /*20b0*/  ISETP.GE.U32.AND P5, PT, R10, c[0x0][0x170], PT ;  /* 0x00005c000a007a0c */ /* 0x000fe40003fa6070 */
[----:B------:R-:W-:Y:S01]  /*20c0*/  LEA R10, R9, 0x40, 0x2 ;  /* 0x00000040090a7811 */ /* 0x000fe200078e10ff */
[----:B------:R-:W-:Y:S01]  /*20d0*/  IMAD.X R9, RZ, RZ, R11, P4 ;  /* 0x000000ffff097224 */ /* 0x000fe200020e060b */
[----:B------:R-:W-:Y:S02]  /*20e0*/  ISETP.GE.AND.EX P3, PT, R13, c[0x0][0x174], PT, P3 ;  /* 0x00005d000d007a0c */ /* 0x000fe40003f66330 */
[----:B------:R-:W-:Y:S02]  /*20f0*/  ISETP.GE.AND.EX P2, PT, R12, c[0x0][0x174], PT, P2 ;  /* 0x00005d000c007a0c */ /* 0x000fe40003f46320 */
[----:B------:R-:W-:-:S02]  /*2100*/  ISETP.GE.AND.EX P4, PT, R9, c[0x0][0x174], PT, P5 ;  /* 0x00005d0009007a0c */ /* 0x000fc40003f86350 */
[----:B------:R-:W0:Y:S01]  /*2110*/  @!P0 LDS R9, [R10] ;  /* 0x000000000a098984 */ /* 0x000e220000000800 */
[----:B------:R-:W-:-:S04]  /*2120*/  IADD3 R7, P5, R7, -0x4, RZ ;  /* 0xfffffffc07077810 */ /* 0x000fc80007fbe0ff */
[----:B------:R-:W-:Y:S02]  /*2130*/  IADD3.X R5, R5, -0x1, RZ, P5, !PT ;  /* 0xffffffff05057810 */ /* 0x000fe40002ffe4ff */
[----:B------:R-:W1:Y:S04]  /*2140*/  @!P3 LDS R11, [R10+0x300] ;  /* 0x000300000a0bb984 */ /* 0x000e680000000800 */
[----:B------:R-:W2:Y:S04]  /*2150*/  @!P2 LDS R13, [R10+0x600] ;  /* 0x000600000a0da984 */ /* 0x000ea80000000800 */
[----:B------:R-:W3:Y:S01]  /*2160*/  @!P4 LDS R15, [R10+0x900] ;  /* 0x000900000a0fc984 */ /* 0x000ee20000000800 */
[----:B0-----:R-:W-:-:S02]  /*2170*/  @!P0 FMNMX R0, R0, R9, !PT ;  /* 0x0000000900008209 */ /* 0x001fc40007800000 */
[----:B------:R-:W-:-:S04]  /*2180*/  ISETP.NE.U32.AND P0, PT, R7, RZ, PT ;  /* 0x000000ff0700720c */ /* 0x000fc80003f05070 */
[----:B------:R-:W-:Y:S02]  /*2190*/  ISETP.NE.AND.EX P0, PT, R5, RZ, PT, P0 ;  /* 0x000000ff0500720c */ /* 0x000fe40003f05300 */
[----:B-1----:R-:W-:Y:S02]  /*21a0*/  @!P3 FMNMX R0, R0, R11, !PT ;  /* 0x0000000b0000b209 */ /* 0x002fe40007800000 */
[----:B------:R-:W-:Y:S02]  /*21b0*/  IADD3 R6, P3, R6, 0x4, RZ ;  /* 0x0000000406067810 */ /* 0x000fe40007f7e0ff */
[----:B--2---:R-:W-:-:S03]  /*21c0*/  @!P2 FMNMX R0, R0, R13, !PT ;  /* 0x0000000d0000a209 */ /* 0x004fc60007800000 */
[----:B------:R-:W-:Y:S01]  /*21d0*/  IMAD.X R8, RZ, RZ, R8, P3 ;  /* 0x000000ffff087224 */ /* 0x000fe200018e0608 */
[----:B---3--:R-:W-:-:S03]  /*21e0*/  @!P4 FMNMX R0, R0, R15, !PT ;  /* 0x0000000f0000c209 */ /* 0x008fc60007800000 */
[----:B------:R-:W-:Y:S05]  /*21f0*/  @P0 BRA `(.L_x_66) ;  /* 0xfffffdc000000947 */ /* 0x000fea000383ffff */
.L_x_65:
[----:B------:R-:W-:-:S04]  /*2200*/  ISETP.NE.U32.AND P0, PT, R2, RZ, PT ;  /* 0x000000ff0200720c */ /* 0x000fc80003f05070 */
[----:B------:R-:W-:-:S13]  /*2210*/  ISETP.NE.AND.EX P0, PT, RZ, RZ, PT, P0 ;  /* 0x000000ffff00720c */ /* 0x000fda0003f05300 */
[----:B------:R-:W-:Y:S05]  /*2220*/  @!P0 BRA `(.L_x_64) ;  /* 0x0000015000008947 */ /* 0x000fea0003800000 */
[----:B------:R-:W-:Y:S01]  /*2230*/  IMAD R5, R8, 0xc0, RZ ;  /* 0x000000c008057824 */ /* 0x000fe200078e02ff */
[----:B------:R-:W-:Y:S01]  /*2240*/  IADD3 R2, P0, RZ, -R2, RZ ;  /* 0x80000002ff027210 */ /* 0x000fe20007f1e0ff */
[----:B------:R-:W-:Y:S02]  /*2250*/  IMAD.MOV.U32 R8, RZ, RZ, R35 ;  /* 0x000000ffff087224 */ /* 0x000fe400078e0023 */
[----:B------:R-:W-:Y:S02]  /*2260*/  IMAD.MOV.U32 R9, RZ, RZ, RZ ;  /* 0x000000ffff097224 */ /* 0x000fe400078e00ff */
[----:B------:R-:W-:Y:S02]  /*2270*/  IMAD.X R7, RZ, RZ, -0x1, P0 ;  /* 0xffffffffff077424 */ /* 0x000fe400000e06ff */
[----:B------:R-:W-:-:S04]  /*2280*/  IMAD.WIDE.U32 R8, R6, 0xc0, R8 ;  /* 0x000000c006087825 */ /* 0x000fc800078e0008 */
[----:B------:R-:W-:Y:S02]  /*2290*/  IMAD R6, R6, 0xc0, R35 ;  /* 0x000000c006067824 */ /* 0x000fe400078e0223 */
[----:B------:R-:W-:-:S03]  /*22a0*/  IMAD.IADD R9, R9, 0x1, R5 ;  /* 0x0000000109097824 */ /* 0x000fc600078e0205 */
[----:B------:R-:W-:-:S02]  /*22b0*/  LEA R6, R6, 0x40, 0x2 ;  /* 0x0000004006067811 */ /* 0x000fc400078e10ff */
.L_x_70:
[----:B------:R-:W-:Y:S02]  /*22c0*/  ISETP.GE.U32.AND P0, PT, R8, c[0x0][0x170], PT ;  /* 0x00005c0008007a0c */ /* 0x000fe40003f06070 */
        /* <DEDUP_REMOVED lines=11> */
.L_x_64:
[----:B------:R-:W0:Y:S01]  /*2380*/  SHFL.DOWN PT, R5, R0, 0x10, 0x1f ;  /* 0x0a001f0000057f89 */ /* 0x000e2200000e0000 */
[C---:B------:R-:W-:Y:S02]  /*2390*/  LOP3.LUT P3, RZ, R35.reuse, 0x1f, RZ, 0xc0, !PT ;  /* 0x0000001f23ff7812 */ /* 0x040fe4000786c0ff */
[C---:B------:R-:W-:Y:S02]  /*23a0*/  ISETP.GT.U32.AND P4, PT, R35.reuse, 0x5, PT ;  /* 0x000000052300780c */ /* 0x040fe40003f84070 */
[C---:B------:R-:W-:Y:S02]  /*23b0*/  ISETP.GT.U32.AND P5, PT, R35.reuse, 0x1, PT ;  /* 0x000000012300780c */ /* 0x040fe40003fa4070 */
[----:B------:R-:W-:-:S07]  /*23c0*/  ISETP.NE.AND P6, PT, R35, RZ, PT ;  /* 0x000000ff2300720c */ /* 0x000fce0003fc5270 */
[----:B------:R-:W-:-:S04]  /*23d0*/  @!P3 SHF.R.U32.HI R8, RZ, 0x3, R35 ;  /* 0x00000003ff08b819 */ /* 0x000fc80000011623 */
[----:B------:R-:W-:Y:S02]  /*23e0*/  @!P3 LOP3.LUT R8, R8, 0x1ffffffc, RZ, 0xc0, !PT ;  /* 0x1ffffffc0808b812 */ /* 0x000fe400078ec0ff */
[----:B0-----:R-:W-:-:S05]  /*23f0*/  FMNMX R5, R5, R0, !PT ;  /* 0x0000000005057209 */ /* 0x001fca0007800000 */
[----:B------:R-:W0:Y:S02]  /*2400*/  SHFL.DOWN PT, R2, R5, 0x8, 0x1f ;  /* 0x09001f0005027f89 */ /* 0x000e2400000e0000 */
[----:B0-----:R-:W-:-:S05]  /*2410*/  FMNMX R2, R5, R2, !PT ;  /* 0x0000000205027209 */ /* 0x001fca0007800000 */
[----:B------:R-:W0:Y:S02]  /*2420*/  SHFL.DOWN PT, R7, R2, 0x4, 0x1f ;  /* 0x08801f0002077f89 */ /* 0x000e2400000e0000 */
[----:B0-----:R-:W-:Y:S01]  /*2430*/  FMNMX R7, R2, R7, !PT ;  /* 0x0000000702077209 */ /* 0x001fe20007800000 */
[----:B------:R-:W-:-:S04]  /*2440*/  IMAD.MOV.U32 R2, RZ, RZ, RZ ;  /* 0x000000ffff027224 */ /* 0x000fc800078e00ff */
[----:B------:R-:W0:Y:S02]  /*2450*/  SHFL.DOWN PT, R6, R7, 0x2, 0x1f ;  /* 0x08401f0007067f89 */ /* 0x000e2400000e0000 */
[----:B0-----:R-:W-:-:S05]  /*2460*/  FMNMX R6, R7, R6, !PT ;  /* 0x0000000607067209 */ /* 0x001fca0007800000 */
[----:B------:R-:W0:Y:S02]  /*2470*/  SHFL.DOWN PT, R9, R6, 0x1, 0x1f ;  /* 0x08201f0006097f89 */ /* 0x000e2400000e0000 */
[----:B0-----:R-:W-:-:S05]  /*2480*/  FMNMX R9, R6, R9, !PT ;  /* 0x0000000906097209 */ /* 0x001fca0007800000 */
[----:B------:R-:W-:Y:S04]  /*2490*/  @!P3 STS [R8+0x8], R9 ;  /* 0x000008090800b388 */ /* 0x000fe80000000800 */
[----:B------:R-:W-:Y:S06]  /*24a0*/  BAR.SYNC 0x0 ;  /* 0x0000000000007b1d */ /* 0x000fec0000000000 */
[----:B------:R-:W0:Y:S04]  /*24b0*/  @!P4 LDS R0, [R35.X4+0x8] ;  /* 0x000008002300c984 */ /* 0x000e280000004800 */
[----:B0-----:R-:W0:Y:S01]  /*24c0*/  SHFL.DOWN PT, R7, R0, 0x4, 0x1f ;  /* 0x08801f0000077f89 */ /* 0x001e2200000e0000 */
[----:B------:R-:W-:Y:S01]  /*24d0*/  IMAD.MOV.U32 R5, RZ, RZ, R0 ;  /* 0x000000ffff057224 */ /* 0x000fe200078e0000 */
[----:B0-----:R-:W-:-:S05]  /*24e0*/  @!P5 FMNMX R0, R0, R7, !PT ;  /* 0x000000070000d209 */ /* 0x001fca0007800000 */
[----:B------:R-:W-:-:S06]  /*24f0*/  @!P5 IMAD.MOV.U32 R5, RZ, RZ, R0 ;  /* 0x000000ffff05d224 */ /* 0x000fcc00078e0000 */
        /* <DEDUP_REMOVED lines=10> */
[----:B------:R-:W0:Y:S01]  /*25a0*/  LDS R0, [0x38] ;  /* 0x00003800ff007984 */ /* 0x000e220000000800 */
[C---:B------:R-:W-:Y:S01]  /*25b0*/  IADD3 R2, P2, R3.reuse, -0x1, RZ ;  /* 0xffffffff03027810 */ /* 0x040fe20007f5e0ff */
[----:B------:R-:W-:Y:S01]  /*25c0*/  IMAD.MOV.U32 R6, RZ, RZ, RZ ;  /* 0x000000ffff067224 */ /* 0x000fe200078e00ff */
[----:B------:R-:W-:Y:S01]  /*25d0*/  LOP3.LUT R8, R3, 0x3, RZ, 0xc0, !PT ;  /* 0x0000000303087812 */ /* 0x000fe200078ec0ff */
[----:B------:R-:W-:Y:S01]  /*25e0*/  IMAD.MOV.U32 R5, RZ, RZ, RZ ;  /* 0x000000ffff057224 */ /* 0x000fe200078e00ff */
[----:B------:R-:W-:-:S02]  /*25f0*/  ISETP.GE.U32.AND P0, PT, R2, 0x3, PT ;  /* 0x000000030200780c */ /* 0x000fc40003f06070 */
[----:B------:R-:W-:-:S04]  /*2600*/  IADD3.X R2, R4, -0x1, RZ, P2, !PT ;  /* 0xffffffff04027810 */ /* 0x000fc800017fe4ff */
[----:B------:R-:W-:Y:S01]  /*2610*/  ISETP.GE.U32.AND.EX P0, PT, R2, RZ, PT, P0 ;  /* 0x000000ff0200720c */ /* 0x000fe20003f06100 */
[----:B------:R-:W-:-:S12]  /*2620*/  IMAD.MOV.U32 R2, RZ, RZ, RZ ;  /* 0x000000ffff027224 */ /* 0x000fd800078e00ff */
[----:B------:R-:W-:Y:S05]  /*2630*/  @!P0 BRA `(.L_x_72) ;  /* 0x000004a000008947 */ /* 0x000fea0003800000 */
[----:B------:R-:W-:-:S04]  /*2640*/  IADD3 R14, P0, -R8, R3, RZ ;  /* 0x00000003080e7210 */ /* 0x000fc80007f1e1ff */
[----:B------:R-:W-:-:S02]  /*2650*/  IADD3.X R13, R4, -0x1, RZ, P0, !PT ;  /* 0xffffffff040d7810 */ /* 0x000fc400007fe4ff */
.L_x_81:
[----:B------:R-:W-:Y:S01]  /*2660*/  IMAD.MOV.U32 R10, RZ, RZ, R35 ;  /* 0x000000ffff0a7224 */ /* 0x000fe200078e0023 */
[----:B------:R-:W-:Y:S01]  /*2670*/  IADD3 R14, P0, R14, -0x4, RZ ;  /* 0xfffffffc0e0e7810 */ /* 0x000fe20007f1e0ff */
[----:B------:R-:W-:Y:S01]  /*2680*/  IMAD.MOV.U32 R11, RZ, RZ, RZ ;  /* 0x000000ffff0b7224 */ /* 0x000fe200078e00ff */
[----:B------:R-:W-:Y:S01]  /*2690*/  BSSY B0, `(.L_x_73) ;  /* 0x0000019000007945 */ /* 0x000fe20003800000 */
[----:B------:R-:W-:Y:S01]  /*26a0*/  IMAD R7, R5, 0xc0, RZ ;  /* 0x000000c005077824 */ /* 0x000fe200078e02ff */
[----:B------:R-:W-:Y:S01]  /*26b0*/  IADD3.X R13, R13, -0x1, RZ, P0, !PT ;  /* 0xffffffff0d0d7810 */ /* 0x000fe200007fe4ff */
[----:B------:R-:W-:-:S04]  /*26c0*/  IMAD.WIDE.U32 R10, R6, 0xc0, R10 ;  /* 0x000000c0060a7825 */ /* 0x000fc800078e000a */
[----:B------:R-:W-:Y:S01]  /*26d0*/  IMAD.IADD R7, R11, 0x1, R7 ;  /* 0x000000010b077824 */ /* 0x000fe200078e0207 */
[C---:B------:R-:W-:Y:S02]  /*26e0*/  IADD3 R9, P2, R10.reuse, 0xc0, RZ ;  /* 0x000000c00a097810 */ /* 0x040fe40007f5e0ff */
[----:B------:R-:W-:-:S03]  /*26f0*/  IADD3 R15, P0, R10, 0x180, RZ ;  /* 0x000001800a0f7810 */ /* 0x000fc60007f1e0ff */
[--C-:B------:R-:W-:Y:S01]  /*2700*/  IMAD.X R17, RZ, RZ, R7.reuse, P2 ;  /* 0x000000ffff117224 */ /* 0x100fe200010e0607 */
[C---:B------:R-:W-:Y:S01]  /*2710*/  ISETP.GE.U32.AND P2, PT, R10.reuse, c[0x0][0x170], PT ;  /* 0x00005c000a007a0c */ /* 0x040fe20003f46070 */
[----:B------:R-:W-:Y:S01]  /*2720*/  IMAD.X R16, RZ, RZ, R7, P0 ;  /* 0x000000ffff107224 */ /* 0x000fe200000e0607 */
[----:B------:R-:W-:Y:S02]  /*2730*/  IADD3 R10, P0, R10, 0x240, RZ ;  /* 0x000002400a0a7810 */ /* 0x000fe40007f1e0ff */
[----:B------:R-:W-:-:S03]  /*2740*/  ISETP.GE.AND.EX P2, PT, R7, c[0x0][0x174], PT, P2 ;  /* 0x00005d0007007a0c */ /* 0x000fc60003f46320 */
[----:B------:R-:W-:Y:S01]  /*2750*/  IMAD.X R11, RZ, RZ, R7, P0 ;  /* 0x000000ffff0b7224 */ /* 0x000fe200000e0607 */
[----:B------:R-:W-:Y:S01]  /*2760*/  ISETP.GE.U32.AND P0, PT, R9, c[0x0][0x170], PT ;  /* 0x00005c0009007a0c */ /* 0x000fe20003f06070 */
[----:B------:R-:W-:-:S05]  /*2770*/  IMAD R7, R6, 0xc0, R35 ;  /* 0x000000c006077824 */ /* 0x000fca00078e0223 */
[----:B------:R-:W-:-:S03]  /*2780*/  LEA R12, R7, 0x40, 0x2 ;  /* 0x00000040070c7811 */ /* 0x000fc600078e10ff */
[----:B0-----:R-:W-:Y:S05]  /*2790*/  @P2 BRA `(.L_x_74) ;  /* 0x0000008000002947 */ /* 0x001fea0003800000 */
[----:B------:R-:W1:Y:S02]  /*27a0*/  LDS R7, [R12] ;  /* 0x000000000c077984 */ /* 0x000e640000000800 */
[----:B01----:R-:W-:-:S04]  /*27b0*/  FADD R7, -R0, R7 ;  /* 0x0000000700077221 */ /* 0x003fc80000000100 */
[----:B------:R-:W-:-:S05]  /*27c0*/  FMUL R7, R7, 1.4426950216293334961 ;  /* 0x3fb8aa3b07077820 */ /* 0x000fca0000400000 */
[----:B------:R-:W-:-:S13]  /*27d0*/  FSETP.GEU.AND P2, PT, R7, -126, PT ;  /* 0xc2fc00000700780b */ /* 0x000fda0003f4e000 */
[----:B------:R-:W-:-:S04]  /*27e0*/  @!P2 FMUL R7, R7, 0.5 ;  /* 0x3f0000000707a820 */ /* 0x000fc80000400000 */
[----:B------:R-:W0:Y:S02]  /*27f0*/  MUFU.EX2 R9, R7 ;  /* 0x0000000700097308 */ /* 0x000e240000000800 */
[----:B0-----:R-:W-:-:S04]  /*2800*/  @!P2 FMUL R9, R9, R9 ;  /* 0x000000090909a220 */ /* 0x001fc80000400000 */
[----:B------:R-:W-:-:S02]  /*2810*/  FADD R2, R2, R9 ;  /* 0x0000000902027221 */ /* 0x000fc40000000000 */
.L_x_74:
[----:B------:R-:W-:Y:S05]  /*2820*/  BSYNC B0 ;  /* 0x0000000000007941 */ /* 0x000fea0003800000 */
.L_x_73:
[----:B------:R-:W-:Y:S01]  /*2830*/  ISETP.GE.AND.EX P0, PT, R17, c[0x0][0x174], PT, P0 ;  /* 0x00005d0011007a0c */ /* 0x000fe20003f06300 */
[----:B------:R-:W-:Y:S01]  /*2840*/  BSSY B0, `(.L_x_75) ;  /* 0x000000c000007945 */ /* 0x000fe20003800000 */
[----:B------:R-:W-:-:S04]  /*2850*/  ISETP.GE.U32.AND P2, PT, R15, c[0x0][0x170], PT ;  /* 0x00005c000f007a0c */ /* 0x000fc80003f46070 */
[----:B------:R-:W-:-:S07]  /*2860*/  ISETP.GE.AND.EX P2, PT, R16, c[0x0][0x174], PT, P2 ;  /* 0x00005d0010007a0c */ /* 0x000fce0003f46320 */
[----:B------:R-:W-:Y:S05]  /*2870*/  @P0 BRA `(.L_x_76) ;  /* 0x0000008000000947 */ /* 0x000fea0003800000 */
[----:B------:R-:W1:Y:S02]  /*2880*/  LDS R7, [R12+0x300] ;  /* 0x000300000c077984 */ /* 0x000e640000000800 */
[----:B01----:R-:W-:-:S04]  /*2890*/  FADD R7, -R0, R7 ;  /* 0x0000000700077221 */ /* 0x003fc80000000100 */
[----:B------:R-:W-:-:S05]  /*28a0*/  FMUL R7, R7, 1.4426950216293334961 ;  /* 0x3fb8aa3b07077820 */ /* 0x000fca0000400000 */
[----:B------:R-:W-:-:S13]  /*28b0*/  FSETP.GEU.AND P0, PT, R7, -126, PT ;  /* 0xc2fc00000700780b */ /* 0x000fda0003f0e000 */
[----:B------:R-:W-:-:S04]  /*28c0*/  @!P0 FMUL R7, R7, 0.5 ;  /* 0x3f00000007078820 */ /* 0x000fc80000400000 */
[----:B------:R-:W0:Y:S02]  /*28d0*/  MUFU.EX2 R9, R7 ;  /* 0x0000000700097308 */ /* 0x000e240000000800 */
[----:B0-----:R-:W-:-:S04]  /*28e0*/  @!P0 FMUL R9, R9, R9 ;  /* 0x0000000909098220 */ /* 0x001fc80000400000 */
[----:B------:R-:W-:-:S02]  /*28f0*/  FADD R2, R2, R9 ;  /* 0x0000000902027221 */ /* 0x000fc40000000000 */
.L_x_76:
[----:B------:R-:W-:Y:S05]  /*2900*/  BSYNC B0 ;  /* 0x0000000000007941 */ /* 0x000fea0003800000 */
.L_x_75:
[----:B------:R-:W-:Y:S01]  /*2910*/  BSSY B0, `(.L_x_77) ;  /* 0x000000b000007945 */ /* 0x000fe20003800000 */
[----:B------:R-:W-:Y:S01]  /*2920*/  ISETP.NE.U32.AND P0, PT, R14, RZ, PT ;  /* 0x000000ff0e00720c */ /* 0x000fe20003f05070 */
[----:B------:R-:W-:-:S07]  /*2930*/  @P2 BRA `(.L_x_78) ;  /* 0x0000008000002947 */ /* 0x000fce0003800000 */
        /* <DEDUP_REMOVED lines=8> */
.L_x_78:
[----:B------:R-:W-:Y:S05]  /*29c0*/  BSYNC B0 ;  /* 0x0000000000007941 */ /* 0x000fea0003800000 */
.L_x_77:
[----:B------:R-:W-:Y:S01]  /*29d0*/  ISETP.GE.U32.AND P2, PT, R10, c[0x0][0x170], PT ;  /* 0x00005c000a007a0c */ /* 0x000fe20003f46070 */
[----:B------:R-:W-:Y:S01]  /*29e0*/  BSSY B0, `(.L_x_79) ;  /* 0x000000c000007945 */ /* 0x000fe20003800000 */
[----:B------:R-:W-:Y:S02]  /*29f0*/  ISETP.NE.AND.EX P0, PT, R13, RZ, PT, P0 ;  /* 0x000000ff0d00720c */ /* 0x000fe40003f05300 */
[----:B------:R-:W-:-:S13]  /*2a00*/  ISETP.GE.AND.EX P2, PT, R11, c[0x0][0x174], PT, P2 ;  /* 0x00005d000b007a0c */ /* 0x000fda0003f46320 */
        /* <DEDUP_REMOVED lines=9> */
.L_x_80:
[----:B------:R-:W-:Y:S05]  /*2aa0*/  BSYNC B0 ;  /* 0x0000000000007941 */ /* 0x000fea0003800000 */
.L_x_79:
[----:B------:R-:W-:-:S05]  /*2ab0*/  IADD3 R6, P2, R6, 0x4, RZ ;  /* 0x0000000406067810 */ /* 0x000fca0007f5e0ff */
[----:B------:R-:W-:Y:S01]  /*2ac0*/  IMAD.X R5, RZ, RZ, R5, P2 ;  /* 0x000000ffff057224 */ /* 0x000fe200010e0605 */
[----:B------:R-:W-:Y:S05]  /*2ad0*/  @P0 BRA `(.L_x_81) ;  /* 0xfffffb8000000947 */ /* 0x000fea000383ffff */
.L_x_72:
[----:B------:R-:W-:-:S04]  /*2ae0*/  ISETP.NE.U32.AND P0, PT, R8, RZ, PT ;  /* 0x000000ff0800720c */ /* 0x000fc80003f05070 */
[----:B------:R-:W-:-:S13]  /*2af0*/  ISETP.NE.AND.EX P0, PT, RZ, RZ, PT, P0 ;  /* 0x000000ffff00720c */ /* 0x000fda0003f05300 */
[----:B------:R-:W-:Y:S05]  /*2b00*/  @!P0 BRA `(.L_x_71) ;  /* 0x000001e000008947 */ /* 0x000fea0003800000 */
[----:B------:R-:W-:Y:S01]  /*2b10*/  IMAD.MOV.U32 R10, RZ, RZ, R35 ;  /* 0x000000ffff0a7224 */ /* 0x000fe200078e0023 */
[----:B------:R-:W-:Y:S01]  /*2b20*/  IADD3 R8, P0, RZ, -R8, RZ ;  /* 0x80000008ff087210 */ /* 0x000fe20007f1e0ff */
[----:B------:R-:W-:Y:S02]  /*2b30*/  IMAD.MOV.U32 R11, RZ, RZ, RZ ;  /* 0x000000ffff0b7224 */ /* 0x000fe400078e00ff */
[----:B------:R-:W-:Y:S02]  /*2b40*/  IMAD R5, R5, 0xc0, RZ ;  /* 0x000000c005057824 */ /* 0x000fe400078e02ff */
[----:B------:R-:W-:-:S04]  /*2b50*/  IMAD.WIDE.U32 R10, R6, 0xc0, R10 ;  /* 0x000000c0060a7825 */ /* 0x000fc800078e000a */
[----:B------:R-:W-:Y:S02]  /*2b60*/  IMAD R6, R6, 0xc0, R35 ;  /* 0x000000c006067824 */ /* 0x000fe400078e0223 */
[----:B------:R-:W-:Y:S02]  /*2b70*/  IMAD.IADD R9, R11, 0x1, R5 ;  /* 0x000000010b097824 */ /* 0x000fe400078e0205 */
[----:B------:R-:W-:Y:S01]  /*2b80*/  IMAD.X R11, RZ, RZ, -0x1, P0 ;  /* 0xffffffffff0b7424 */ /* 0x000fe200000e06ff */
[----:B------:R-:W-:-:S02]  /*2b90*/  LEA R6, R6, 0x40, 0x2 ;  /* 0x0000004006067811 */ /* 0x000fc400078e10ff */
.L_x_84:
[----:B------:R-:W-:Y:S01]  /*2ba0*/  ISETP.GE.U32.AND P0, PT, R10, c[0x0][0x170], PT ;  /* 0x00005c000a007a0c */ /* 0x000fe20003f06070 */
[----:B------:R-:W-:Y:S01]  /*2bb0*/  BSSY B0, `(.L_x_82) ;  /* 0x000000e000007945 */ /* 0x000fe20003800000 */
[----:B------:R-:W-:Y:S02]  /*2bc0*/  IADD3 R8, P2, R8, 0x1, RZ ;  /* 0x0000000108087810 */ /* 0x000fe40007f5e0ff */
[----:B------:R-:W-:-:S03]  /*2bd0*/  ISETP.GE.AND.EX P0, PT, R9, c[0x0][0x174], PT, P0 ;  /* 0x00005d0009007a0c */ /* 0x000fc60003f06300 */
[----:B------:R-:W-:Y:S01]  /*2be0*/  IMAD.X R11, RZ, RZ, R11, P2 ;  /* 0x000000ffff0b7224 */ /* 0x000fe200010e060b */
[----:B------:R-:W-:-:S09]  /*2bf0*/  ISETP.NE.U32.AND P2, PT, R8, RZ, PT ;  /* 0x000000ff0800720c */ /* 0x000fd20003f45070 */
        /* <DEDUP_REMOVED lines=9> */
.L_x_83:
[----:B------:R-:W-:Y:S05]  /*2c90*/  BSYNC B0 ;  /* 0x0000000000007941 */ /* 0x000fea0003800000 */
.L_x_82:
[----:B------:R-:W-:Y:S02]  /*2ca0*/  ISETP.NE.AND.EX P2, PT, R11, RZ, PT, P2 ;  /* 0x000000ff0b00720c */ /* 0x000fe40003f45320 */
[----:B------:R-:W-:Y:S02]  /*2cb0*/  IADD3 R10, P0, R10, 0xc0, RZ ;  /* 0x000000c00a0a7810 */ /* 0x000fe40007f1e0ff */
[----:B------:R-:W-:-:S03]  /*2cc0*/  IADD3 R6, R6, 0x300, RZ ;  /* 0x0000030006067810 */ /* 0x000fc60007ffe0ff */
[----:B------:R-:W-:-:S06]  /*2cd0*/  IMAD.X R9, RZ, RZ, R9, P0 ;  /* 0x000000ffff097224 */ /* 0x000fcc00000e0609 */
[----:B------:R-:W-:Y:S05]  /*2ce0*/  @P2 BRA `(.L_x_84) ;  /* 0xfffffeb000002947 */ /* 0x000fea000383ffff */
.L_x_71:
[----:B------:R-:W1:Y:S01]  /*2cf0*/  SHFL.DOWN PT, R5, R2, 0x10, 0x1f ;  /* 0x0a001f0002057f89 */ /* 0x000e6200000e0000 */
[----:B------:R-:W-:-:S04]  /*2d00*/  @!P3 SHF.R.U32.HI R8, RZ, 0x3, R35 ;  /* 0x00000003ff08b819 */ /* 0x000fc80000011623 */
[----:B------:R-:W-:Y:S01]  /*2d10*/  @!P3 LOP3.LUT R8, R8, 0x1ffffffc, RZ, 0xc0, !PT ;  /* 0x1ffffffc0808b812 */ /* 0x000fe200078ec0ff */
[----:B-1----:R-:W-:-:S05]  /*2d20*/  FADD R5, R5, R2 ;  /* 0x0000000205057221 */ /* 0x002fca0000000000 */
[----:B0-----:R-:W0:Y:S02]  /*2d30*/  SHFL.DOWN PT, R0, R5, 0x8, 0x1f ;  /* 0x09001f0005007f89 */ /* 0x001e2400000e0000 */
        /* <DEDUP_REMOVED lines=10> */
[----:B0-----:R-:W0:Y:S01]  /*2de0*/  SHFL.DOWN PT, R5, R2, 0x4, 0x1f ;  /* 0x08801f0002057f89 */ /* 0x001e2200000e0000 */
[----:B------:R-:W-:Y:S01]  /*2df0*/  IMAD.MOV.U32 R0, RZ, RZ, R2 ;  /* 0x000000ffff007224 */ /* 0x000fe200078e0002 */
[----:B0-----:R-:W-:-:S04]  /*2e00*/  @!P5 FADD R2, R2, R5 ;  /* 0x000000050202d221 */ /* 0x001fc80000000000 */
[----:B------:R-:W-:-:S05]  /*2e10*/  @!P5 IMAD.MOV.U32 R0, RZ, RZ, R2 ;  /* 0x000000ffff00d224 */ /* 0x000fca00078e0002 */
        /* <DEDUP_REMOVED lines=10> */
[----:B------:R-:W0:Y:S01]  /*2ec0*/  LDS.64 R6, [0x38] ;  /* 0x00003800ff067984 */ /* 0x000e220000000a00 */
[C---:B------:R-:W-:Y:S01]  /*2ed0*/  IADD3 R0, P1, R3.reuse, -0x1, RZ ;  /* 0xffffffff03007810 */ /* 0x040fe20007f3e0ff */
[----:B------:R-:W-:Y:S01]  /*2ee0*/  IMAD.MOV.U32 R12, RZ, RZ, RZ ;  /* 0x000000ffff0c7224 */ /* 0x000fe200078e00ff */
[----:B------:R-:W-:Y:S01]  /*2ef0*/  LOP3.LUT R10, R3, 0x3, RZ, 0xc0, !PT ;  /* 0x00000003030a7812 */ /* 0x000fe200078ec0ff */
[----:B------:R-:W1:Y:S01]  /*2f00*/  S2R R13, SR_CTAID.X ;  /* 0x00000000000d7919 */ /* 0x000e620000002500 */
[----:B------:R-:W-:Y:S01]  /*2f10*/  ISETP.GE.U32.AND P0, PT, R0, 0x3, PT ;  /* 0x000000030000780c */ /* 0x000fe20003f06070 */
[----:B------:R-:W-:Y:S01]  /*2f20*/  IMAD.MOV.U32 R11, RZ, RZ, RZ ;  /* 0x000000ffff0b7224 */ /* 0x000fe200078e00ff */
[----:B------:R-:W-:-:S04]  /*2f30*/  IADD3.X R0, R4, -0x1, RZ, P1, !PT ;  /* 0xffffffff04007810 */ /* 0x000fc80000ffe4ff */
[----:B------:R-:W-:-:S13]  /*2f40*/  ISETP.GE.U32.AND.EX P0, PT, R0, RZ, PT, P0 ;  /* 0x000000ff0000720c */ /* 0x000fda0003f06100 */
[----:B------:R-:W-:Y:S05]  /*2f50*/  @!P0 BRA `(.L_x_85) ;  /* 0x000008e000008947 */ /* 0x000fea0003800000 */
[----:B------:R-:W-:Y:S01]  /*2f60*/  IADD3 R14, P0, -R10, R3, RZ ;  /* 0x000000030a0e7210 */ /* 0x000fe20007f1e1ff */
[----:B------:R-:W-:Y:S02]  /*2f70*/  IMAD.MOV.U32 R2, RZ, RZ, R35 ;  /* 0x000000ffff027224 */ /* 0x000fe400078e0023 */
[----:B------:R-:W-:Y:S01]  /*2f80*/  IMAD.MOV.U32 R3, RZ, RZ, RZ ;  /* 0x000000ffff037224 */ /* 0x000fe200078e00ff */
[----:B------:R-:W-:-:S03]  /*2f90*/  IADD3.X R15, R4, -0x1, RZ, P0, !PT ;  /* 0xffffffff040f7810 */ /* 0x000fc600007fe4ff */
[----:B-1----:R-:W-:-:S04]  /*2fa0*/  IMAD.WIDE.U32 R8, R13, c[0x0][0x170], R2 ;  /* 0x00005c000d087a25 */ /* 0x002fc800078e0002 */
[----:B------:R-:W-:-:S02]  /*2fb0*/  IMAD R16, R13, c[0x0][0x174], R9 ;  /* 0x00005d000d107a24 */ /* 0x000fc400078e0209 */
.L_x_102:
[----:B------:R-:W-:Y:S01]  /*2fc0*/  IMAD.WIDE.U32 R2, R12, 0xc0, RZ ;  /* 0x000000c00c027825 */ /* 0x000fe200078e00ff */
[----:B------:R-:W-:Y:S01]  /*2fd0*/  IADD3 R14, P0, R14, -0x4, RZ ;  /* 0xfffffffc0e0e7810 */ /* 0x000fe20007f1e0ff */
[----:B------:R-:W-:Y:S02]  /*2fe0*/  BSSY B0, `(.L_x_86) ;  /* 0x0000028000007945 */ /* 0x000fe40003800000 */
[----:B0-----:R-:W-:Y:S01]  /*2ff0*/  IMAD R5, R11, 0xc0, RZ ;  /* 0x000000c00b057824 */ /* 0x001fe200078e02ff */
[CC--:B------:R-:W-:Y:S01]  /*3000*/  IADD3 R19, P2, R35.reuse, R2.reuse, RZ ;  /* 0x0000000223137210 */ /* 0x0c0fe20007f5e0ff */
[----:B------:R-:W-:Y:S01]  /*3010*/  IMAD.IADD R17, R35, 0x1, R2 ;  /* 0x0000000123117824 */ /* 0x000fe200078e0202 */
[----:B------:R-:W-:Y:S01]  /*3020*/  IADD3 R0, P3, R8, R2, RZ ;  /* 0x0000000208007210 */ /* 0x000fe20007f7e0ff */
[----:B------:R-:W-:Y:S01]  /*3030*/  IMAD.IADD R3, R3, 0x1, R5 ;  /* 0x0000000103037824 */ /* 0x000fe200078e0205 */
[----:B------:R-:W-:Y:S02]  /*3040*/  ISETP.GE.U32.AND P1, PT, R19, c[0x0][0x170], PT ;  /* 0x00005c0013007a0c */ /* 0x000fe40003f26070 */
[----:B------:R-:W-:Y:S01]  /*3050*/  IADD3.X R15, R15, -0x1, RZ, P0, !PT ;  /* 0xffffffff0f0f7810 */ /* 0x000fe200007fe4ff */
[----:B------:R-:W-:Y:S01]  /*3060*/  IMAD.X R18, RZ, RZ, R3, P2 ;  /* 0x000000ffff127224 */ /* 0x000fe200010e0603 */
[----:B------:R-:W-:Y:S01]  /*3070*/  ISETP.NE.U32.AND P0, PT, R14, RZ, PT ;  /* 0x000000ff0e00720c */ /* 0x000fe20003f05070 */
[----:B------:R-:W-:Y:S01]  /*3080*/  IMAD.X R3, R3, 0x1, R16, P3 ;  /* 0x0000000103037824 */ /* 0x000fe200018e0610 */
[----:B------:R-:W-:-:S02]  /*3090*/  LEA R4, P2, R0, c[0x0][0x168], 0x1 ;  /* 0x00005a0000047a11 */ /* 0x000fc400078408ff */
[----:B------:R-:W-:Y:S02]  /*30a0*/  ISETP.GE.AND.EX P1, PT, R18, c[0x0][0x174], PT, P1 ;  /* 0x00005d0012007a0c */ /* 0x000fe40003f26310 */
[----:B------:R-:W-:Y:S02]  /*30b0*/  ISETP.NE.AND.EX P0, PT, R15, RZ, PT, P0 ;  /* 0x000000ff0f00720c */ /* 0x000fe40003f05300 */
[----:B------:R-:W-:Y:S02]  /*30c0*/  LEA.HI.X R5, R0, c[0x0][0x16c], R3, 0x1, P2 ;  /* 0x00005b0000057a11 */ /* 0x000fe400010f0c03 */
[----:B------:R-:W-:-:S07]  /*30d0*/  LEA R17, R17, 0x40, 0x2 ;  /* 0x0000004011117811 */ /* 0x000fce00078e10ff */
[----:B------:R-:W-:Y:S05]  /*30e0*/  @P1 BRA `(.L_x_87) ;  /* 0x0000017000001947 */ /* 0x000fea0003800000 */
[----:B------:R-:W1:Y:S01]  /*30f0*/  LDS R3, [R17] ;  /* 0x0000000011037984 */ /* 0x000e620000000800 */
        /* <DEDUP_REMOVED lines=17> */
[----:B------:R-:W-:Y:S05]  /*3210*/  CALL.REL.NOINC `($fused_softmax_cast_n_3073_to_3584__kernel$__cuda_sm3x_div_rn_noftz_f32_slowpath) ;  /* 0x000009b000007944 */ /* 0x000fea0003c00000 */
[----:B0-----:R-:W-:-:S02]  /*3220*/  IMAD.MOV.U32 R2, RZ, RZ, R0 ;  /* 0x000000ffff027224 */ /* 0x001fc400078e0000 */
.L_x_89:
[----:B------:R-:W-:Y:S05]  /*3230*/  BSYNC B1 ;  /* 0x0000000000017941 */ /* 0x000fea0003800000 */
.L_x_88:
[----:B------:R-:W-:-:S05]  /*3240*/  F2FP.PACK_AB R2, RZ, R2 ;  /* 0x00000002ff02723e */ /* 0x000fca00000000ff */
[----:B------:R0:W-:Y:S02]  /*3250*/  STG.E.U16 [R4.64], R2 ;  /* 0x0000000204007986 */ /* 0x0001e4000c101504 */
.L_x_87:
[----:B------:R-:W-:Y:S05]  /*3260*/  BSYNC B0 ;  /* 0x0000000000007941 */ /* 0x000fea0003800000 */
.L_x_86:
        /* <DEDUP_REMOVED lines=23> */
[----:B------:R-:W-:Y:S01]  /*33e0*/  MOV R2, 0x3410 ;  /* 0x0000341000027802 */ /* 0x000fe20000000f00 */
[----:B------:R-:W-:-:S02]  /*33f0*/  IMAD.MOV.U32 R3, RZ, RZ, R7 ;  /* 0x000000ffff037224 */ /* 0x000fc400078e0007 */
[----:B------:R-:W-:Y:S05]  /*3400*/  CALL.REL.NOINC `($fused_softmax_cast_n_3073_to_3584__kernel$__cuda_sm3x_div_rn_noftz_f32_slowpath) ;  /* 0x000007c000007944 */ /* 0x000fea0003c00000 */
.L_x_93:
[----:B------:R-:W-:Y:S05]  /*3410*/  BSYNC B1 ;  /* 0x0000000000017941 */ /* 0x000fea0003800000 */
.L_x_92:
[----:B0-----:R-:W-:-:S05]  /*3420*/  F2FP.PACK_AB R0, RZ, R0 ;  /* 0x00000000ff00723e */ /* 0x001fca00000000ff */
[----:B------:R0:W-:Y:S02]  /*3430*/  STG.E.U16 [R4.64+0x180], R0 ;  /* 0x0001800004007986 */ /* 0x0001e4000c101504 */
.L_x_91:
[----:B------:R-:W-:Y:S05]  /*3440*/  BSYNC B0 ;  /* 0x0000000000007941 */ /* 0x000fea0003800000 */
.L_x_90:
        /* <DEDUP_REMOVED lines=26> */
.L_x_97:
[----:B------:R-:W-:Y:S05]  /*35f0*/  BSYNC B1 ;  /* 0x0000000000017941 */ /* 0x000fea0003800000 */
.L_x_96:
[----:B0-----:R-:W-:-:S05]  /*3600*/  F2FP.PACK_AB R0, RZ, R0 ;  /* 0x00000000ff00723e */ /* 0x001fca00000000ff */
[----:B------:R0:W-:Y:S02]  /*3610*/  STG.E.U16 [R4.64+0x300], R0 ;  /* 0x0003000004007986 */ /* 0x0001e4000c101504 */
.L_x_95:
[----:B------:R-:W-:Y:S05]  /*3620*/  BSYNC B0 ;  /* 0x0000000000007941 */ /* 0x000fea0003800000 */
.L_x_94:
[----:B------:R-:W-:Y:S01]  /*3630*/  IADD3 R19, P2, R19, 0x240, RZ ;  /* 0x0000024013137810 */ /* 0x000fe20007f5e0ff */
[----:B------:R-:W-:Y:S03]  /*3640*/  BSSY B0, `(.L_x_98) ;  /* 0x000001c000007945 */ /* 0x000fe60003800000 */
[----:B------:R-:W-:Y:S01]  /*3650*/  ISETP.GE.U32.AND P1, PT, R19, c[0x0][0x170], PT ;  /* 0x00005c0013007a0c */ /* 0x000fe20003f26070 */
[----:B------:R-:W-:-:S05]  /*3660*/  IMAD.X R18, RZ, RZ, R18, P2 ;  /* 0x000000ffff127224 */ /* 0x000fca00010e0612 */
[----:B------:R-:W-:-:S13]  /*3670*/  ISETP.GE.AND.EX P1, PT, R18, c[0x0][0x174], PT, P1 ;  /* 0x00005d0012007a0c */ /* 0x000fda0003f26310 */
[----:B------:R-:W-:Y:S05]  /*3680*/  @P1 BRA `(.L_x_99) ;  /* 0x0000017000001947 */ /* 0x000fea0003800000 */
[----:B------:R-:W1:Y:S01]  /*3690*/  LDS R17, [R17+0x900] ;  /* 0x0009000011117984 */ /* 0x000e620000000800 */
[----:B------:R-:W-:Y:S01]  /*36a0*/  BSSY B1, `(.L_x_100) ;  /* 0x0000013000017945 */ /* 0x000fe20003800000 */
[----:B01----:R-:W-:-:S04]  /*36b0*/  FADD R0, -R6, R17 ;  /* 0x0000001106007221 */ /* 0x003fc80000000100 */
[----:B------:R-:W-:Y:S02]  /*36c0*/  FMUL R2, R0, 1.4426950216293334961 ;  /* 0x3fb8aa3b00027820 */ /* 0x000fe40000400000 */
[----:B------:R-:W0:Y:S03]  /*36d0*/  MUFU.RCP R0, R7 ;  /* 0x0000000700007308 */ /* 0x000e260000001000 */
[----:B------:R-:W-:-:S13]  /*36e0*/  FSETP.GEU.AND P1, PT, R2, -126, PT ;  /* 0xc2fc00000200780b */ /* 0x000fda0003f2e000 */
[----:B------:R-:W-:Y:S01]  /*36f0*/  @!P1 FMUL R2, R2, 0.5 ;  /* 0x3f00000002029820 */ /* 0x000fe20000400000 */
[----:B0-----:R-:W-:-:S03]  /*3700*/  FFMA R3, R0, -R7, 1 ;  /* 0x3f80000000037423 */ /* 0x001fc60000000807 */
[----:B------:R-:W0:Y:S01]  /*3710*/  MUFU.EX2 R18, R2 ;  /* 0x0000000200127308 */ /* 0x000e220000000800 */
[----:B------:R-:W-:Y:S01]  /*3720*/  FFMA R0, R0, R3, R0 ;  /* 0x0000000300007223 */ /* 0x000fe20000000000 */
        /* <DEDUP_REMOVED lines=10> */
.L_x_101:
[----:B------:R-:W-:Y:S05]  /*37d0*/  BSYNC B1 ;  /* 0x0000000000017941 */ /* 0x000fea0003800000 */
.L_x_100:
[----:B0-----:R-:W-:-:S05]  /*37e0*/  F2FP.PACK_AB R0, RZ, R0 ;  /* 0x00000000ff00723e */ /* 0x001fca00000000ff */
[----:B------:R0:W-:Y:S02]  /*37f0*/  STG.E.U16 [R4.64+0x480], R0 ;  /* 0x0004800004007986 */ /* 0x0001e4000c101504 */
.L_x_99:
[----:B------:R-:W-:Y:S05]  /*3800*/  BSYNC B0 ;  /* 0x0000000000007941 */ /* 0x000fea0003800000 */
.L_x_98:
[----:B------:R-:W-:-:S05]  /*3810*/  IADD3 R12, P1, R12, 0x4, RZ ;  /* 0x000000040c0c7810 */ /* 0x000fca0007f3e0ff */
[----:B------:R-:W-:Y:S01]  /*3820*/  IMAD.X R11, RZ, RZ, R11, P1 ;  /* 0x000000ffff0b7224 */ /* 0x000fe200008e060b */
[----:B------:R-:W-:Y:S05]  /*3830*/  @P0 BRA `(.L_x_102) ;  /* 0xfffff78000000947 */ /* 0x000fea000383ffff */
.L_x_85:
[----:B------:R-:W-:-:S04]  /*3840*/  ISETP.NE.U32.AND P0, PT, R10, RZ, PT ;  /* 0x000000ff0a00720c */ /* 0x000fc80003f05070 */
[----:B------:R-:W-:-:S13]  /*3850*/  ISETP.NE.AND.EX P0, PT, RZ, RZ, PT, P0 ;  /* 0x000000ffff00720c */ /* 0x000fda0003f05300 */
[----:B------:R-:W-:Y:S05]  /*3860*/  @!P0 EXIT ;  /* 0x000000000000894d */ /* 0x000fea0003800000 */
[----:B------:R-:W-:Y:S01]  /*3870*/  IMAD R11, R11, 0xc0, RZ ;  /* 0x000000c00b0b7824 */ /* 0x000fe200078e02ff */
[----:B------:R-:W-:Y:S01]  /*3880*/  IADD3 R10, P2, RZ, -R10, RZ ;  /* 0x8000000aff0a7210 */ /* 0x000fe20007f5e0ff */
[----:B------:R-:W-:-:S04]  /*3890*/  IMAD.WIDE.U32 R2, R12, 0xc0, RZ ;  /* 0x000000c00c027825 */ /* 0x000fc800078e00ff */
[----:B------:R-:W-:Y:S02]  /*38a0*/  IMAD.IADD R3, R3, 0x1, R11 ;  /* 0x0000000103037824 */ /* 0x000fe400078e020b */
[----:B------:R-:W-:Y:S02]  /*38b0*/  IMAD R8, R12, 0xc0, R35 ;  /* 0x000000c00c087824 */ /* 0x000fe400078e0223 */
[----:B01----:R-:W-:-:S03]  /*38c0*/  IMAD.WIDE.U32 R4, R13, c[0x0][0x170], R2 ;  /* 0x00005c000d047a25 */ /* 0x003fc600078e0002 */
[----:B------:R-:W-:Y:S01]  /*38d0*/  LEA R8, R8, 0x40, 0x2 ;  /* 0x0000004008087811 */ /* 0x000fe200078e10ff */
[----:B------:R-:W-:Y:S01]  /*38e0*/  IMAD R0, R13, c[0x0][0x174], R5 ;  /* 0x00005d000d007a24 */ /* 0x000fe200078e0205 */
[C---:B------:R-:W-:Y:S01]  /*38f0*/  IADD3 R5, P0, R35.reuse, R4, RZ ;  /* 0x0000000423057210 */ /* 0x040fe20007f1e0ff */
[----:B------:R-:W-:Y:S01]  /*3900*/  IMAD.X R11, RZ, RZ, -0x1, P2 ;  /* 0xffffffffff0b7424 */ /* 0x000fe200010e06ff */
[----:B------:R-:W-:-:S03]  /*3910*/  IADD3 R35, P1, R35, R2, RZ ;  /* 0x0000000223237210 */ /* 0x000fc60007f3e0ff */
[----:B------:R-:W-:Y:S01]  /*3920*/  IMAD.X R0, RZ, RZ, R0, P0 ;  /* 0x000000ffff007224 */ /* 0x000fe200000e0600 */
[----:B------:R-:W-:Y:S01]  /*3930*/  LEA R4, P0, R5, c[0x0][0x168], 0x1 ;  /* 0x00005a0005047a11 */ /* 0x000fe200078008ff */
[----:B------:R-:W-:-:S03]  /*3940*/  IMAD.X R9, RZ, RZ, R3, P1 ;  /* 0x000000ffff097224 */ /* 0x000fc600008e0603 */
[----:B------:R-:W-:-:S02]  /*3950*/  LEA.HI.X R5, R5, c[0x0][0x16c], R0, 0x1, P0 ;  /* 0x00005b0005057a11 */ /* 0x000fc400000f0c00 */
.L_x_107:
        /* <DEDUP_REMOVED lines=28> */
.L_x_106:
[----:B------:R-:W-:Y:S05]  /*3b20*/  BSYNC B1 ;  /* 0x0000000000017941 */ /* 0x000fea0003800000 */
.L_x_105:
[----:B0-----:R-:W-:-:S05]  /*3b30*/  F2FP.PACK_AB R0, RZ, R0 ;  /* 0x00000000ff00723e */ /* 0x001fca00000000ff */
[----:B------:R0:W-:Y:S02]  /*3b40*/  STG.E.U16 [R4.64], R0 ;  /* 0x0000000004007986 */ /* 0x0001e4000c101504 */
.L_x_104:
[----:B------:R-:W-:Y:S05]  /*3b50*/  BSYNC B0 ;  /* 0x0000000000007941 */ /* 0x000fea0003800000 */
.L_x_103:
[----:B0-----:R-:W-:Y:S02]  /*3b60*/  IADD3 R4, P1, R4, 0x180, RZ ;  /* 0x0000018004047810 */ /* 0x001fe40007f3e0ff */
[----:B------:R-:W-:Y:S02]  /*3b70*/  IADD3 R35, P2, R35, 0xc0, RZ ;  /* 0x000000c023237810 */ /* 0x000fe40007f5e0ff */
[----:B------:R-:W-:Y:S01]  /*3b80*/  IADD3 R8, R8, 0x300, RZ ;  /* 0x0000030008087810 */ /* 0x000fe20007ffe0ff */
[----:B------:R-:W-:Y:S02]  /*3b90*/  IMAD.X R5, RZ, RZ, R5, P1 ;  /* 0x000000ffff057224 */ /* 0x000fe400008e0605 */
[----:B------:R-:W-:Y:S01]  /*3ba0*/  IMAD.X R9, RZ, RZ, R9, P2 ;  /* 0x000000ffff097224 */ /* 0x000fe200010e0609 */
[----:B------:R-:W-:Y:S05]  /*3bb0*/  @P0 BRA `(.L_x_107) ;  /* 0xfffffda000000947 */ /* 0x000fea000383ffff */
[----:B------:R-:W-:Y:S05]  /*3bc0*/  EXIT ;  /* 0x000000000000794d */ /* 0x000fea0003800000 */
        .weak           $fused_softmax_cast_n_3073_to_3584__kernel$__cuda_sm3x_div_rn_noftz_f32_slowpath
        .type           $fused_softmax_cast_n_3073_to_3584__kernel$__cuda_sm3x_div_rn_noftz_f32_slowpath,@function
        .size           $fused_softmax_cast_n_3073_to_3584__kernel$__cuda_sm3x_div_rn_noftz_f32_slowpath,(.L_x_348 - $fused_softmax_cast_n_3073_to_3584__kernel$__cuda_sm3x_div_rn_noftz_f32_slowpath)
$fused_softmax_cast_n_3073_to_3584__kernel$__cuda_sm3x_div_rn_noftz_f32_slowpath:
[----:B------:R-:W-:Y:S01]  /*3bd0*/  SHF.R.U32.HI R20, RZ, 0x17, R3 ;  /* 0x00000017ff147819 */ /* 0x000fe20000011603 */
[----:B------:R-:W-:Y:S01]  /*3be0*/  BSSY B2, `(.L_x_108) ;  /* 0x0000063000027945 */ /* 0x000fe20003800000 */
[----:B------:R-:W-:-:S02]  /*3bf0*/  SHF.R.U32.HI R22, RZ, 0x17, R0 ;  /* 0x00000017ff167819 */ /* 0x000fc40000011600 */
[----:B------:R-:W-:Y:S02]  /*3c00*/  LOP3.LUT R20, R20, 0xff, RZ, 0xc0, !PT ;  /* 0x000000ff14147812 */ /* 0x000fe400078ec0ff */
        /* <DEDUP_REMOVED lines=31> */
.L_x_109:
[----:B------:R-:W-:Y:S01]  /*3e00*/  LEA R24, R20, 0xc0800000, 0x17 ;  /* 0xc080000014187811 */ /* 0x000fe200078eb8ff */
[----:B------:R-:W-:Y:S04]  /*3e10*/  BSSY B3, `(.L_x_114) ;  /* 0x0000036000037945 */ /* 0x000fe80003800000 */
[----:B------:R-:W-:Y:S01]  /*3e20*/  IMAD.IADD R24, R3, 0x1, -R24 ;  /* 0x0000000103187824 */ /* 0x000fe200078e0a18 */
[----:B------:R-:W-:-:S03]  /*3e30*/  IADD3 R3, R22, -0x7f, RZ ;  /* 0xffffff8116037810 */ /* 0x000fc60007ffe0ff */
[----:B------:R-:W0:Y:S01]  /*3e40*/  MUFU.RCP R26, R24 ;  /* 0x00000018001a7308 */ /* 0x000e220000001000 */
[----:B------:R-:W-:Y:S01]  /*3e50*/  FADD.FTZ R23, -R24, -RZ ;  /* 0x800000ff18177221 */ /* 0x000fe20000010100 */
[C---:B------:R-:W-:Y:S01]  /*3e60*/  IMAD R0, R3.reuse, -0x800000, R0 ;  /* 0xff80000003007824 */ /* 0x040fe200078e0200 */
[----:B------:R-:W-:-:S05]  /*3e70*/  IADD3 R20, R3, 0x7f, -R20 ;  /* 0x0000007f03147810 */ /* 0x000fca0007ffe814 */
        /* <DEDUP_REMOVED lines=43> */
.L_x_116:
[----:B------:R-:W-:-:S04]  /*4130*/  LOP3.LUT R0, R0, 0x80000000, RZ, 0xc0, !PT ;  /* 0x8000000000007812 */ /* 0x000fc800078ec0ff */
[----:B------:R-:W-:Y:S01]  /*4140*/  LOP3.LUT R0, R0, 0x7f800000, RZ, 0xfc, !PT ;  /* 0x7f80000000007812 */ /* 0x000fe200078efcff */
[----:B------:R-:W-:Y:S05]  /*4150*/  BRA `(.L_x_117) ;  /* 0x0000001000007947 */ /* 0x000fea0003800000 */
.L_x_115:
[----:B------:R-:W-:-:S02]  /*4160*/  IMAD R0, R20, 0x800000, R0 ;  /* 0x0080000014007824 */ /* 0x000fc400078e0200 */
.L_x_117:
[----:B------:R-:W-:Y:S05]  /*4170*/  BSYNC B3 ;  /* 0x0000000000037941 */ /* 0x000fea0003800000 */
.L_x_114:
[----:B------:R-:W-:Y:S05]  /*4180*/  BRA `(.L_x_118) ;  /* 0x0000008000007947 */ /* 0x000fea0003800000 */
.L_x_113:
[----:B------:R-:W-:-:S04]  /*4190*/  LOP3.LUT R0, R3, 0x80000000, R0, 0x48, !PT ;  /* 0x8000000003007812 */ /* 0x000fc800078e4800 */
[----:B------:R-:W-:Y:S01]  /*41a0*/  LOP3.LUT R0, R0, 0x7f800000, RZ, 0xfc, !PT ;  /* 0x7f80000000007812 */ /* 0x000fe200078efcff */
[----:B------:R-:W-:Y:S05]  /*41b0*/  BRA `(.L_x_118) ;  /* 0x0000005000007947 */ /* 0x000fea0003800000 */
.L_x_112:
[----:B------:R-:W-:Y:S01]  /*41c0*/  LOP3.LUT R0, R3, 0x80000000, R0, 0x48, !PT ;  /* 0x8000000003007812 */ /* 0x000fe200078e4800 */
[----:B------:R-:W-:Y:S05]  /*41d0*/  BRA `(.L_x_118) ;  /* 0x0000003000007947 */ /* 0x000fea0003800000 */
.L_x_111:
[----:B------:R-:W0:Y:S01]  /*41e0*/  MUFU.RSQ R0, -QNAN ;  /* 0xffc0000000007908 */ /* 0x000e220000001400 */
[----:B------:R-:W-:Y:S05]  /*41f0*/  BRA `(.L_x_118) ;  /* 0x0000001000007947 */ /* 0x000fea0003800000 */
.L_x_110:
[----:B------:R-:W-:-:S02]  /*4200*/  FADD.FTZ R0, R0, R3 ;  /* 0x0000000300007221 */ /* 0x000fc40000010000 */
.L_x_118:
[----:B------:R-:W-:Y:S05]  /*4210*/  BSYNC B2 ;  /* 0x0000000000027941 */ /* 0x000fea0003800000 */
.L_x_108:
[----:B------:R-:W-:-:S04]  /*4220*/  IMAD.MOV.U32 R3, RZ, RZ, 0x0 ;  /* 0x00000000ff037424 */ /* 0x000fc800078e00ff */
[----:B------:R-:W-:Y:S05]  /*4230*/  RET.REL.NODEC R2 `(fused_softmax_cast_n_3073_to_3584__kernel) ;  /* 0xffffbdc002007950 */ /* 0x000fea0003c3ffff */
.L_x_119:
        /* <DEDUP_REMOVED lines=12> */
.L_x_348:


//--------------------- .text.fused_softmax_cast_n_2561_to_3072__kernel --------------------------
	.section	.text.fused_softmax_cast_n_2561_to_3072__kernel,"ax",@progbits
	.sectionflags	@"SHF_BARRIERS=1"
	.sectioninfo	@"SHI_REGISTERS=40"
	.align	128
        .global         fused_softmax_cast_n_2561_to_3072__kernel
        .type           fused_softmax_cast_n_2561_to_3072__kernel,@function
        .size           fused_softmax_cast_n_2561_to_3072__kernel,(.L_x_349 - fused_softmax_cast_n_2561_to_3072__kernel)
        .other          fused_softmax_cast_n_2561_to_3072__kernel,@"STO_CUDA_ENTRY STV_DEFAULT"
fused_softmax_cast_n_2561_to_3072__kernel:
.text.fused_softmax_cast_n_2561_to_3072__kernel:
        /* <DEDUP_REMOVED lines=68> */
.L_x_122:
        /* <DEDUP_REMOVED lines=150> */
.L_x_121:
        /* <DEDUP_REMOVED lines=35> */
.L_x_123:
        /* <DEDUP_REMOVED lines=37> */
.L_x_120:
        /* <DEDUP_REMOVED lines=24> */
.L_x_128:
        /* <DEDUP_REMOVED lines=123> */
.L_x_127:
        /* <DEDUP_REMOVED lines=68> */
.L_x_129:
[----:B------:R-:W-:-:S04]  /*1f90*/  ISETP.NE.U32.AND P2, PT, R7, RZ, PT ;  /* 0x000000ff0700720c */ /* 0x000fc80003f45070 */
[----:B------:R-:W-:-:S13]  /*1fa0*/  ISETP.NE.OR.EX P0, PT, R5, RZ, P0, P2 ;  /* 0x000000ff0500720c */ /* 0x000fda0000705720 */
[----:B------:R-:W-:Y:S05]  /*1fb0*/  @!P0 BRA `(.L_x_125) ;  /* 0x0000024000008947 */ /* 0x000fea0003800000 */
.L_x_126:
        /* <DEDUP_REMOVED lines=36> */
.L_x_125:
        /* <DEDUP_REMOVED lines=12> */
.L_x_130:
        /* <DEDUP_REMOVED lines=12> */
.L_x_124:
        /* <DEDUP_REMOVED lines=46> */
.L_x_141:
        /* <DEDUP_REMOVED lines=28> */
.L_x_134:
[----:B------:R-:W-:Y:S05]  /*2820*/  BSYNC B0 ;  /* 0x0000000000007941 */ /* 0x000fea0003800000 */
.L_x_133:
        /* <DEDUP_REMOVED lines=13> */
.L_x_136:
[----:B------:R-:W-:Y:S05]  /*2900*/  BSYNC B0 ;  /* 0x0000000000007941 */ /* 0x000fea0003800000 */
.L_x_135:
        /* <DEDUP_REMOVED lines=11> */
.L_x_138:
[----:B------:R-:W-:Y:S05]  /*29c0*/  BSYNC B0 ;  /* 0x0000000000007941 */ /* 0x000fea0003800000 */
.L_x_137:
        /* <DEDUP_REMOVED lines=13> */
.L_x_140:
[----:B------:R-:W-:Y:S05]  /*2aa0*/  BSYNC B0 ;  /* 0x0000000000007941 */ /* 0x000fea0003800000 */
.L_x_139:
[----:B------:R-:W-:-:S05]  /*2ab0*/  IADD3 R6, P2, R6, 0x4, RZ ;  /* 0x0000000406067810 */ /* 0x000fca0007f5e0ff */
[----:B------:R-:W-:Y:S01]  /*2ac0*/  IMAD.X R5, RZ, RZ, R5, P2 ;  /* 0x000000ffff057224 */ /* 0x000fe200010e0605 */
[----:B------:R-:W-:Y:S05]  /*2ad0*/  @P0 BRA `(.L_x_141) ;  /* 0xfffffb8000000947 */ /* 0x000fea000383ffff */
.L_x_132:
        /* <DEDUP_REMOVED lines=12> */
.L_x_144:
        /* <DEDUP_REMOVED lines=15> */
.L_x_143:
[----:B------:R-:W-:Y:S05]  /*2c90*/  BSYNC B0 ;  /* 0x0000000000007941 */ /* 0x000fea0003800000 */
.L_x_142:
[----:B------:R-:W-:Y:S02]  /*2ca0*/  ISETP.NE.AND.EX P2, PT, R11, RZ, PT, P2 ;  /* 0x000000ff0b00720c */ /* 0x000fe40003f45320 */
[----:B------:R-:W-:Y:S02]  /*2cb0*/  IADD3 R10, P0, R10, 0xc0, RZ ;  /* 0x000000c00a0a7810 */ /* 0x000fe40007f1e0ff */
[----:B------:R-:W-:-:S03]  /*2cc0*/  IADD3 R6, R6, 0x300, RZ ;  /* 0x0000030006067810 */ /* 0x000fc60007ffe0ff */
[----:B------:R-:W-:-:S06]  /*2cd0*/  IMAD.X R9, RZ, RZ, R9, P0 ;  /* 0x000000ffff097224 */ /* 0x000fcc00000e0609 */
[----:B------:R-:W-:Y:S05]  /*2ce0*/  @P2 BRA `(.L_x_144) ;  /* 0xfffffeb000002947 */ /* 0x000fea000383ffff */
.L_x_131:
        /* <DEDUP_REMOVED lines=45> */
.L_x_162:
        /* <DEDUP_REMOVED lines=37> */
[----:B------:R-:W-:Y:S05]  /*3210*/  CALL.REL.NOINC `($fused_softmax_cast_n_2561_to_3072__kernel$__cuda_sm3x_div_rn_noftz_f32_slowpath) ;  /* 0x000009b000007944 */ /* 0x000fea0003c00000 */
[----:B0-----:R-:W-:-:S02]  /*3220*/  IMAD.MOV.U32 R2, RZ, RZ, R0 ;  /* 0x000000ffff027224 */ /* 0x001fc400078e0000 */
.L_x_149:
[----:B------:R-:W-:Y:S05]  /*3230*/  BSYNC B1 ;  /* 0x0000000000017941 */ /* 0x000fea0003800000 */
.L_x_148:
[----:B------:R-:W-:-:S05]  /*3240*/  F2FP.PACK_AB R2, RZ, R2 ;  /* 0x00000002ff02723e */ /* 0x000fca00000000ff */
[----:B------:R0:W-:Y:S02]  /*3250*/  STG.E.U16 [R4.64], R2 ;  /* 0x0000000204007986 */ /* 0x0001e4000c101504 */
.L_x_147:
[----:B------:R-:W-:Y:S05]  /*3260*/  BSYNC B0 ;  /* 0x0000000000007941 */ /* 0x000fea0003800000 */
.L_x_146:
        /* <DEDUP_REMOVED lines=25> */
[----:B------:R-:W-:Y:S05]  /*3400*/  CALL.REL.NOINC `($fused_softmax_cast_n_2561_to_3072__kernel$__cuda_sm3x_div_rn_noftz_f32_slowpath) ;  /* 0x000007c000007944 */ /* 0x000fea0003c00000 */
.L_x_153:
[----:B------:R-:W-:Y:S05]  /*3410*/  BSYNC B1 ;  /* 0x0000000000017941 */ /* 0x000fea0003800000 */
.L_x_152:
[----:B0-----:R-:W-:-:S05]  /*3420*/  F2FP.PACK_AB R0, RZ, R0 ;  /* 0x00000000ff00723e */ /* 0x001fca00000000ff */
[----:B------:R0:W-:Y:S02]  /*3430*/  STG.E.U16 [R4.64+0x180], R0 ;  /* 0x0001800004007986 */ /* 0x0001e4000c101504 */
.L_x_151:
[----:B------:R-:W-:Y:S05]  /*3440*/  BSYNC B0 ;  /* 0x0000000000007941 */ /* 0x000fea0003800000 */
.L_x_150:
        /* <DEDUP_REMOVED lines=26> */
.L_x_157:
[----:B------:R-:W-:Y:S05]  /*35f0*/  BSYNC B1 ;  /* 0x0000000000017941 */ /* 0x000fea0003800000 */
.L_x_156:
[----:B0-----:R-:W-:-:S05]  /*3600*/  F2FP.PACK_AB R0, RZ, R0 ;  /* 0x00000000ff00723e */ /* 0x001fca00000000ff */
[----:B------:R0:W-:Y:S02]  /*3610*/  STG.E.U16 [R4.64+0x300], R0 ;  /* 0x0003000004007986 */ /* 0x0001e4000c101504 */
.L_x_155:
[----:B------:R-:W-:Y:S05]  /*3620*/  BSYNC B0 ;  /* 0x0000000000007941 */ /* 0x000fea0003800000 */
.L_x_154:
        /* <DEDUP_REMOVED lines=26> */
.L_x_161:
[----:B------:R-:W-:Y:S05]  /*37d0*/  BSYNC B1 ;  /* 0x0000000000017941 */ /* 0x000fea0003800000 */
.L_x_160:
[----:B0-----:R-:W-:-:S05]  /*37e0*/  F2FP.PACK_AB R0, RZ, R0 ;  /* 0x00000000ff00723e */ /* 0x001fca00000000ff */
[----:B------:R0:W-:Y:S02]  /*37f0*/  STG.E.U16 [R4.64+0x480], R0 ;  /* 0x0004800004007986 */ /* 0x0001e4000c101504 */
.L_x_159:
[----:B------:R-:W-:Y:S05]  /*3800*/  BSYNC B0 ;  /* 0x0000000000007941 */ /* 0x000fea0003800000 */
.L_x_158:
[----:B------:R-:W-:-:S05]  /*3810*/  IADD3 R12, P1, R12, 0x4, RZ ;  /* 0x000000040c0c7810 */ /* 0x000fca0007f3e0ff */
[----:B------:R-:W-:Y:S01]  /*3820*/  IMAD.X R11, RZ, RZ, R11, P1 ;  /* 0x000000ffff0b7224 */ /* 0x000fe200008e060b */
[----:B------:R-:W-:Y:S05]  /*3830*/  @P0 BRA `(.L_x_162) ;  /* 0xfffff78000000947 */ /* 0x000fea000383ffff */
.L_x_145:
        /* <DEDUP_REMOVED lines=18> */
.L_x_167:
        /* <DEDUP_REMOVED lines=28> */
.L_x_166:
[----:B------:R-:W-:Y:S05]  /*3b20*/  BSYNC B1 ;  /* 0x0000000000017941 */ /* 0x000fea0003800000 */
.L_x_165:
[----:B0-----:R-:W-:-:S05]  /*3b30*/  F2FP.PACK_AB R0, RZ, R0 ;  /* 0x00000000ff00723e */ /* 0x001fca00000000ff */
[----:B------:R0:W-:Y:S02]  /*3b40*/  STG.E.U16 [R4.64], R0 ;  /* 0x0000000004007986 */ /* 0x0001e4000c101504 */
.L_x_164:
[----:B------:R-:W-:Y:S05]  /*3b50*/  BSYNC B0 ;  /* 0x0000000000007941 */ /* 0x000fea0003800000 */
.L_x_163:
[----:B0-----:R-:W-:Y:S02]  /*3b60*/  IADD3 R4, P1, R4, 0x180, RZ ;  /* 0x0000018004047810 */ /* 0x001fe40007f3e0ff */
[----:B------:R-:W-:Y:S02]  /*3b70*/  IADD3 R35, P2, R35, 0xc0, RZ ;  /* 0x000000c023237810 */ /* 0x000fe40007f5e0ff */
[----:B------:R-:W-:Y:S01]  /*3b80*/  IADD3 R8, R8, 0x300, RZ ;  /* 0x0000030008087810 */ /* 0x000fe20007ffe0ff */
[----:B------:R-:W-:Y:S02]  /*3b90*/  IMAD.X R5, RZ, RZ, R5, P1 ;  /* 0x000000ffff057224 */ /* 0x000fe400008e0605 */
[----:B------:R-:W-:Y:S01]  /*3ba0*/  IMAD.X R9, RZ, RZ, R9, P2 ;  /* 0x000000ffff097224 */ /* 0x000fe200010e0609 */
[----:B------:R-:W-:Y:S05]  /*3bb0*/  @P0 BRA `(.L_x_167) ;  /* 0xfffffda000000947 */ /* 0x000fea000383ffff */
[----:B------:R-:W-:Y:S05]  /*3bc0*/  EXIT ;  /* 0x000000000000794d */ /* 0x000fea0003800000 */
        .weak           $fused_softmax_cast_n_2561_to_3072__kernel$__cuda_sm3x_div_rn_noftz_f32_slowpath
        .type           $fused_softmax_cast_n_2561_to_3072__kernel$__cuda_sm3x_div_rn_noftz_f32_slowpath,@function
        .size           $fused_softmax_cast_n_2561_to_3072__kernel$__cuda_sm3x_div_rn_noftz_f32_slowpath,(.L_x_349 - $fused_softmax_cast_n_2561_to_3072__kernel$__cuda_sm3x_div_rn_noftz_f32_slowpath)
$fused_softmax_cast_n_2561_to_3072__kernel$__cuda_sm3x_div_rn_noftz_f32_slowpath:
        /* <DEDUP_REMOVED lines=35> */
.L_x_169:
        /* <DEDUP_REMOVED lines=51> */
.L_x_176:
[----:B------:R-:W-:-:S04]  /*4130*/  LOP3.LUT R0, R0, 0x80000000, RZ, 0xc0, !PT ;  /* 0x8000000000007812 */ /* 0x000fc800078ec0ff */
[----:B------:R-:W-:Y:S01]  /*4140*/  LOP3.LUT R0, R0, 0x7f800000, RZ, 0xfc, !PT ;  /* 0x7f80000000007812 */ /* 0x000fe200078efcff */
[----:B------:R-:W-:Y:S05]  /*4150*/  BRA `(.L_x_177) ;  /* 0x0000001000007947 */ /* 0x000fea0003800000 */
.L_x_175:
[----:B------:R-:W-:-:S02]  /*4160*/  IMAD R0, R20, 0x800000, R0 ;  /* 0x0080000014007824 */ /* 0x000fc400078e0200 */
.L_x_177:
[----:B------:R-:W-:Y:S05]  /*4170*/  BSYNC B3 ;  /* 0x0000000000037941 */ /* 0x000fea0003800000 */
.L_x_174:
[----:B------:R-:W-:Y:S05]  /*4180*/  BRA `(.L_x_178) ;  /* 0x0000008000007947 */ /* 0x000fea0003800000 */
.L_x_173:
[----:B------:R-:W-:-:S04]  /*4190*/  LOP3.LUT R0, R3, 0x80000000, R0, 0x48, !PT ;  /* 0x8000000003007812 */ /* 0x000fc800078e4800 */
[----:B------:R-:W-:Y:S01]  /*41a0*/  LOP3.LUT R0, R0, 0x7f800000, RZ, 0xfc, !PT ;  /* 0x7f80000000007812 */ /* 0x000fe200078efcff */
[----:B------:R-:W-:Y:S05]  /*41b0*/  BRA `(.L_x_178) ;  /* 0x0000005000007947 */ /* 0x000fea0003800000 */
.L_x_172:
[----:B------:R-:W-:Y:S01]  /*41c0*/  LOP3.LUT R0, R3, 0x80000000, R0, 0x48, !PT ;  /* 0x8000000003007812 */ /* 0x000fe200078e4800 */
[----:B------:R-:W-:Y:S05]  /*41d0*/  BRA `(.L_x_178) ;  /* 0x0000003000007947 */ /* 0x000fea0003800000 */
.L_x_171:
[----:B------:R-:W0:Y:S01]  /*41e0*/  MUFU.RSQ R0, -QNAN ;  /* 0xffc0000000007908 */ /* 0x000e220000001400 */
[----:B------:R-:W-:Y:S05]  /*41f0*/  BRA `(.L_x_178) ;  /* 0x0000001000007947 */ /* 0x000fea0003800000 */
.L_x_170:
[----:B------:R-:W-:-:S02]  /*4200*/  FADD.FTZ R0, R0, R3 ;  /* 0x0000000300007221 */ /* 0x000fc40000010000 */
.L_x_178:
[----:B------:R-:W-:Y:S05]  /*4210*/  BSYNC B2 ;  /* 0x0000000000027941 */ /* 0x000fea0003800000 */
.L_x_168:
[----:B------:R-:W-:-:S04]  /*4220*/  IMAD.MOV.U32 R3, RZ, RZ, 0x0 ;  /* 0x00000000ff037424 */ /* 0x000fc800078e00ff */
[----:B------:R-:W-:Y:S05]  /*4230*/  RET.REL.NODEC R2 `(fused_softmax_cast_n_2561_to_3072__kernel) ;  /* 0xffffbdc002007950 */ /* 0x000fea0003c3ffff */
.L_x_179:
        /* <DEDUP_REMOVED lines=12> */
.L_x_349:


//--------------------- .text.fused_softmax_cast_n_2049_to_2560__kernel --------------------------
	.section	.text.fused_softmax_cast_n_2049_to_2560__kernel,"ax",@progbits
	.sectionflags	@"SHF_BARRIERS=1"
	.sectioninfo	@"SHI_REGISTERS=40"
	.align	128
        .global         fused_softmax_cast_n_2049_to_2560__kernel
        .type           fused_softmax_cast_n_2049_to_2560__kernel,@function
        .size           fused_softmax_cast_n_2049_to_2560__kernel,(.L_x_350 - fused_softmax_cast_n_2049_to_2560__kernel)
        .other          fused_softmax_cast_n_2049_to_2560__kernel,@"STO_CUDA_ENTRY STV_DEFAULT"
fused_softmax_cast_n_2049_to_2560__kernel:
.text.fused_softmax_cast_n_2049_to_2560__kernel:
        /* <DEDUP_REMOVED lines=8> */
[----:B------:R-:W-:-:S04]  /*0080*/  IMAD.WIDE.U32 R2, R5, 0x66666667, RZ ;  /* 0x6666666705027825 */ /* 0x000fc800078e00ff */
[----:B------:R-:W-:-:S04]  /*0090*/  IMAD.WIDE.U32 R10, R7, 0x66666667, RZ ;  /* 0x66666667070a7825 */ /* 0x000fc800078e00ff */
[----:B------:R-:W-:-:S04]  /*00a0*/  IMAD.WIDE.U32 R8, P0, R4, 0x66666666, R2 ;  /* 0x6666666604087825 */ /* 0x000fc80007800002 */
[----:B------:R-:W-:-:S04]  /*00b0*/  IMAD.WIDE.U32 R2, R4, 0x66666667, RZ ;  /* 0x6666666704027825 */ /* 0x000fc800078e00ff */
[----:B------:R-:W-:-:S04]  /*00c0*/  IMAD.WIDE.U32 R14, P1, R6, 0x66666666, R10 ;  /* 0x66666666060e7825 */ /* 0x000fc8000782000a */
[----:B------:R-:W-:Y:S01]  /*00d0*/  IMAD.X R11, RZ, RZ, RZ, P0 ;  /* 0x000000ffff0b7224 */ /* 0x000fe200000e06ff */
[----:B------:R-:W-:Y:S01]  /*00e0*/  IADD3 RZ, P0, R3, R8, RZ ;  /* 0x0000000803ff7210 */ /* 0x000fe20007f1e0ff */
[----:B------:R-:W-:Y:S02]  /*00f0*/  IMAD.MOV.U32 R10, RZ, RZ, R9 ;  /* 0x000000ffff0a7224 */ /* 0x000fe400078e0009 */
[----:B------:R-:W-:-:S04]  /*0100*/  IMAD.WIDE.U32 R12, R6, 0x66666667, RZ ;  /* 0x66666667060c7825 */ /* 0x000fc800078e00ff */
[----:B------:R-:W-:-:S04]  /*0110*/  IMAD.WIDE.U32.X R2, R5, 0x66666666, R10, P0 ;  /* 0x6666666605027825 */ /* 0x000fc800000e040a */
[----:B------:R-:W-:Y:S01]  /*0120*/  IMAD.X R17, RZ, RZ, RZ, P1 ;  /* 0x000000ffff117224 */ /* 0x000fe200008e06ff */
[----:B------:R-:W-:Y:S01]  /*0130*/  IADD3 RZ, P1, R13, R14, RZ ;  /* 0x0000000e0dff7210 */ /* 0x000fe20007f3e0ff */
[----:B------:R-:W-:Y:S01]  /*0140*/  IMAD.MOV.U32 R16, RZ, RZ, R15 ;  /* 0x000000ffff107224 */ /* 0x000fe200078e000f */
[----:B------:R-:W-:-:S03]  /*0150*/  IADD3 R11, P0, R2, -0x66666667, RZ ;  /* 0x99999999020b7810 */ /* 0x000fc60007f1e0ff */
[----:B------:R-:W-:Y:S01]  /*0160*/  IMAD.WIDE.U32.X R8, R7, 0x66666666, R16, P1 ;  /* 0x6666666607087825 */ /* 0x000fe200008e0410 */
[----:B------:R-:W-:Y:S02]  /*0170*/  ISETP.LT.AND P1, PT, R5, RZ, PT ;  /* 0x000000ff0500720c */ /* 0x000fe40003f21270 */
[----:B------:R-:W-:Y:S02]  /*0180*/  IADD3.X R13, R3, -0x66666667, RZ, P0, !PT ;  /* 0x99999999030d7810 */ /* 0x000fe400007fe4ff */
[----:B------:R-:W-:Y:S02]  /*0190*/  IADD3 R15, P2, R8, -0x66666667, RZ ;  /* 0x99999999080f7810 */ /* 0x000fe40007f5e0ff */
        /* <DEDUP_REMOVED lines=42> */
.L_x_182:
        /* <DEDUP_REMOVED lines=150> */
.L_x_181:
        /* <DEDUP_REMOVED lines=35> */
.L_x_183:
        /* <DEDUP_REMOVED lines=37> */
.L_x_180:
        /* <DEDUP_REMOVED lines=24> */
.L_x_188:
[----:B------:R-:W-:Y:S02]  /*13a0*/  IMAD.MOV.U32 R37, RZ, RZ, RZ ;  /* 0x000000ffff257224 */ /* 0x000fe400078e00ff */
[----:B------:R-:W-:Y:S02]  /*13b0*/  IMAD R9, R8, 0xa0, RZ ;  /* 0x000000a008097824 */ /* 0x000fe400078e02ff */
[----:B------:R-:W-:-:S04]  /*13c0*/  IMAD.WIDE.U32 R10, R5, 0xa0, R36 ;  /* 0x000000a0050a7825 */ /* 0x000fc800078e0024 */
[----:B------:R-:W-:Y:S01]  /*13d0*/  IMAD.IADD R14, R11, 0x1, R9 ;  /* 0x000000010b0e7824 */ /* 0x000fe200078e0209 */
[C---:B------:R-:W-:Y:S01]  /*13e0*/  ISETP.GE.U32.AND P3, PT, R10.reuse, c[0x0][0x170], PT ;  /* 0x00005c000a007a0c */ /* 0x040fe20003f66070 */
[----:B------:R-:W-:Y:S01]  /*13f0*/  IMAD R9, R5, 0xa0, R36 ;  /* 0x000000a005097824 */ /* 0x000fe200078e0224 */
[----:B------:R-:W-:Y:S02]  /*1400*/  IADD3 R12, P5, R10, 0xa0, RZ ;  /* 0x000000a00a0c7810 */ /* 0x000fe40007fbe0ff */
[----:B------:R-:W-:Y:S02]  /*1410*/  ISETP.GE.AND.EX P3, PT, R14, c[0x0][0x174], PT, P3 ;  /* 0x00005d000e007a0c */ /* 0x000fe40003f66330 */
[----:B------:R-:W-:Y:S02]  /*1420*/  LEA R16, R9, 0x40, 0x2 ;  /* 0x0000004009107811 */ /* 0x000fe400078e10ff */
[----:B------:R-:W-:Y:S02]  /*1430*/  IADD3 R11, P6, R10, 0x140, RZ ;  /* 0x000001400a0b7810 */ /* 0x000fe40007fde0ff */
[----:B------:R-:W-:Y:S01]  /*1440*/  ISETP.GE.U32.AND P2, PT, R12, c[0x0][0x170], PT ;  /* 0x00005c000c007a0c */ /* 0x000fe20003f46070 */
[--C-:B------:R-:W-:Y:S01]  /*1450*/  IMAD.X R12, RZ, RZ, R14.reuse, P5 ;  /* 0x000000ffff0c7224 */ /* 0x100fe200028e060e */
[----:B------:R-:W-:Y:S01]  /*1460*/  IADD3 R10, P4, R10, 0x1e0, RZ ;  /* 0x000001e00a0a7810 */ /* 0x000fe20007f9e0ff */
[----:B------:R-:W-:Y:S01]  /*1470*/  IMAD.X R15, RZ, RZ, R14, P6 ;  /* 0x000000ffff0f7224 */ /* 0x000fe200030e060e */
[----:B------:R-:W-:-:S02]  /*1480*/  IADD3 R13, P5, R5, 0x4, RZ ;  /* 0x00000004050d7810 */ /* 0x000fc40007fbe0ff */
        /* <DEDUP_REMOVED lines=10> */
[----:B------:R-:W-:-:S03]  /*1530*/  IADD3 R12, P4, R10, 0xa0, RZ ;  /* 0x000000a00a0c7810 */ /* 0x000fc60007f9e0ff */
[----:B------:R-:W-:-:S04]  /*1540*/  IMAD.IADD R18, R11, 0x1, R15 ;  /* 0x000000010b127824 */ /* 0x000fc800078e020f */
[----:B------:R-:W-:Y:S01]  /*1550*/  @!P6 LDS R11, [R16+0x500] ;  /* 0x00050000100be984 */ /* 0x000fe20000000800 */
[----:B------:R-:W-:Y:S01]  /*1560*/  IMAD.X R14, RZ, RZ, R18, P4 ;  /* 0x000000ffff0e7224 */ /* 0x000fe200020e0612 */
[----:B------:R-:W-:Y:S01]  /*1570*/  ISETP.GE.U32.AND P4, PT, R12, c[0x0][0x170], PT ;  /* 0x00005c000c007a0c */ /* 0x000fe20003f86070 */
[----:B------:R-:W-:Y:S02]  /*1580*/  IMAD R12, R13, 0xa0, R36 ;  /* 0x000000a00d0c7824 */ /* 0x000fe400078e0224 */
[----:B------:R-:W-:Y:S01]  /*1590*/  @!P5 LDS R13, [R16+0x780] ;  /* 0x00078000100dd984 */ /* 0x000fe20000000800 */
[----:B------:R-:W-:Y:S02]  /*15a0*/  ISETP.GE.AND.EX P4, PT, R14, c[0x0][0x174], PT, P4 ;  /* 0x00005d000e007a0c */ /* 0x000fe40003f86340 */
[----:B------:R-:W-:-:S11]  /*15b0*/  LEA R20, R12, 0x40, 0x2 ;  /* 0x000000400c147811 */ /* 0x000fd600078e10ff */
        /* <DEDUP_REMOVED lines=41> */
[----:B0-----:R-:W-:-:S04]  /*1850*/  @!P2 FMNMX R0, R0, R11, !PT ;  /* 0x0000000b0000a209 */ /* 0x001fc80007800000 */
[----:B-1----:R-:W-:Y:S02]  /*1860*/  @!P3 FMNMX R0, R0, R13, !PT ;  /* 0x0000000d0000b209 */ /* 0x002fe40007800000 */
[----:B------:R-:W-:Y:S02]  /*1870*/  IADD3 R13, P2, R5, 0xc, RZ ;  /* 0x0000000c050d7810 */ /* 0x000fe40007f5e0ff */
[----:B------:R-:W-:-:S03]  /*1880*/  IADD3 R10, P3, R10, 0x1e0, RZ ;  /* 0x000001e00a0a7810 */ /* 0x000fc60007f7e0ff */
[----:B------:R-:W-:Y:S01]  /*1890*/  IMAD.X R12, RZ, RZ, R8, P2 ;  /* 0x000000ffff0c7224 */ /* 0x000fe200010e0608 */
[----:B------:R-:W-:Y:S01]  /*18a0*/  ISETP.GE.U32.AND P2, PT, R10, c[0x0][0x170], PT ;  /* 0x00005c000a007a0c */ /* 0x000fe20003f46070 */
[----:B------:R-:W-:Y:S01]  /*18b0*/  IMAD.X R14, RZ, RZ, R14, P3 ;  /* 0x000000ffff0e7224 */ /* 0x000fe200018e060e */
[----:B--2---:R-:W-:Y:S01]  /*18c0*/  @!P5 FMNMX R0, R0, R15, !PT ;  /* 0x0000000f0000d209 */ /* 0x004fe20007800000 */
[----:B------:R-:W-:-:S03]  /*18d0*/  IMAD.WIDE.U32 R10, R13, 0xa0, R36 ;  /* 0x000000a00d0a7825 */ /* 0x000fc600078e0024 */
[----:B------:R-:W-:Y:S01]  /*18e0*/  ISETP.GE.AND.EX P2, PT, R14, c[0x0][0x174], PT, P2 ;  /* 0x00005d000e007a0c */ /* 0x000fe20003f46320 */
[----:B------:R-:W-:Y:S01]  /*18f0*/  IMAD R15, R12, 0xa0, RZ ;  /* 0x000000a00c0f7824 */ /* 0x000fe200078e02ff */
[----:B------:R-:W-:Y:S02]  /*1900*/  @!P4 FMNMX R0, R0, R17, !PT ;  /* 0x000000110000c209 */ /* 0x000fe40007800000 */
[C---:B------:R-:W-:Y:S01]  /*1910*/  IADD3 R14, P3, R10.reuse, 0xa0, RZ ;  /* 0x000000a00a0e7810 */ /* 0x040fe20007f7e0ff */
[----:B------:R-:W-:Y:S01]  /*1920*/  IMAD.IADD R15, R11, 0x1, R15 ;  /* 0x000000010b0f7824 */ /* 0x000fe200078e020f */
[----:B------:R-:W-:Y:S02]  /*1930*/  ISETP.GE.U32.AND P4, PT, R10, c[0x0][0x170], PT ;  /* 0x00005c000a007a0c */ /* 0x000fe40003f86070 */
[----:B---3--:R-:W-:Y:S01]  /*1940*/  @!P6 FMNMX R0, R0, R19, !PT ;  /* 0x000000130000e209 */ /* 0x008fe20007800000 */
[----:B------:R-:W-:Y:S01]  /*1950*/  IMAD.X R16, RZ, RZ, R15, P3 ;  /* 0x000000ffff107224 */ /* 0x000fe200018e060f */
[----:B------:R-:W-:-:S02]  /*1960*/  IADD3 R12, P6, R10, 0x140, RZ ;  /* 0x000001400a0c7810 */ /* 0x000fc40007fde0ff */
[----:B------:R-:W-:Y:S01]  /*1970*/  ISETP.GE.U32.AND P3, PT, R14, c[0x0][0x170], PT ;  /* 0x00005c000e007a0c */ /* 0x000fe20003f66070 */
[----:B------:R-:W0:Y:S01]  /*1980*/  @!P2 LDS R9, [R9+0x780] ;  /* 0x000780000909a984 */ /* 0x000e220000000800 */
[----:B------:R-:W-:Y:S01]  /*1990*/  ISETP.GE.AND.EX P4, PT, R15, c[0x0][0x174], PT, P4 ;  /* 0x00005d000f007a0c */ /* 0x000fe20003f86340 */
[--C-:B------:R-:W-:Y:S01]  /*19a0*/  IMAD.X R14, RZ, RZ, R15.reuse, P6 ;  /* 0x000000ffff0e7224 */ /* 0x100fe200030e060f */
        /* <DEDUP_REMOVED lines=25> */
.L_x_187:
[----:B------:R-:W-:-:S04]  /*1b40*/  ISETP.GT.U32.AND P2, PT, R7, 0x4, PT ;  /* 0x000000040700780c */ /* 0x000fc80003f44070 */
[----:B------:R-:W-:-:S13]  /*1b50*/  ISETP.GT.AND.EX P2, PT, R6, RZ, PT, P2 ;  /* 0x000000ff0600720c */ /* 0x000fda0003f44320 */
[----:B------:R-:W-:Y:S05]  /*1b60*/  @!P2 BRA `(.L_x_189) ;  /* 0x000004000000a947 */ /* 0x000fea0003800000 */
[----:B------:R-:W-:Y:S02]  /*1b70*/  IMAD.MOV.U32 R37, RZ, RZ, RZ ;  /* 0x000000ffff257224 */ /* 0x000fe400078e00ff */
[----:B------:R-:W-:Y:S02]  /*1b80*/  IMAD R9, R8, 0xa0, RZ ;  /* 0x000000a008097824 */ /* 0x000fe400078e02ff */
[----:B------:R-:W-:-:S04]  /*1b90*/  IMAD.WIDE.U32 R10, R5, 0xa0, R36 ;  /* 0x000000a0050a7825 */ /* 0x000fc800078e0024 */
[----:B------:R-:W-:Y:S01]  /*1ba0*/  IMAD.IADD R15, R11, 0x1, R9 ;  /* 0x000000010b0f7824 */ /* 0x000fe200078e0209 */
[C---:B------:R-:W-:Y:S02]  /*1bb0*/  IADD3 R9, P0, R10.reuse, 0xa0, RZ ;  /* 0x000000a00a097810 */ /* 0x040fe40007f1e0ff */
[C---:B------:R-:W-:Y:S02]  /*1bc0*/  ISETP.GE.U32.AND P3, PT, R10.reuse, c[0x0][0x170], PT ;  /* 0x00005c000a007a0c */ /* 0x040fe40003f66070 */
        /* <DEDUP_REMOVED lines=18> */
[----:B------:R-:W-:Y:S01]  /*1cf0*/  ISETP.GE.U32.AND P4, PT, R8, c[0x0][0x170], PT ;  /* 0x00005c0008007a0c */ /* 0x000fe20003f86070 */
[----:B------:R-:W-:-:S03]  /*1d00*/  IMAD R15, R10, 0xa0, RZ ;  /* 0x000000a00a0f7824 */ /* 0x000fc600078e02ff */
[----:B------:R-:W-:Y:S01]  /*1d10*/  ISETP.GE.AND.EX P5, PT, R12, c[0x0][0x174], PT, P5 ;  /* 0x00005d000c007a0c */ /* 0x000fe20003fa6350 */
[----:B------:R-:W-:-:S05]  /*1d20*/  IMAD.IADD R15, R9, 0x1, R15 ;  /* 0x00000001090f7824 */ /* 0x000fca00078e020f */
[----:B------:R-:W-:Y:S02]  /*1d30*/  ISETP.GE.AND.EX P4, PT, R15, c[0x0][0x174], PT, P4 ;  /* 0x00005d000f007a0c */ /* 0x000fe40003f86340 */
[----:B0-----:R-:W-:Y:S02]  /*1d40*/  @!P3 FMNMX R0, R0, R11, !PT ;  /* 0x0000000b0000b209 */ /* 0x001fe40007800000 */
[----:B------:R-:W-:Y:S02]  /*1d50*/  IADD3 R11, P6, R8, 0xa0, RZ ;  /* 0x000000a0080b7810 */ /* 0x000fe40007fde0ff */
[----:B-1----:R-:W-:Y:S02]  /*1d60*/  @!P2 FMNMX R0, R0, R13, !PT ;  /* 0x0000000d0000a209 */ /* 0x002fe40007800000 */
[C---:B------:R-:W-:Y:S01]  /*1d70*/  IADD3 R9, P2, R8.reuse, 0x140, RZ ;  /* 0x0000014008097810 */ /* 0x040fe20007f5e0ff */
[--C-:B------:R-:W-:Y:S01]  /*1d80*/  IMAD.X R13, RZ, RZ, R15.reuse, P6 ;  /* 0x000000ffff0d7224 */ /* 0x100fe200030e060f */
[----:B------:R-:W-:Y:S01]  /*1d90*/  ISETP.GE.U32.AND P3, PT, R11, c[0x0][0x170], PT ;  /* 0x00005c000b007a0c */ /* 0x000fe20003f66070 */
[----:B------:R-:W-:Y:S01]  /*1da0*/  IMAD R11, R5, 0xa0, R36 ;  /* 0x000000a0050b7824 */ /* 0x000fe200078e0224 */
[----:B------:R-:W-:Y:S01]  /*1db0*/  ISETP.GE.U32.AND P6, PT, R9, c[0x0][0x170], PT ;  /* 0x00005c0009007a0c */ /* 0x000fe20003fc6070 */
[----:B------:R-:W-:Y:S01]  /*1dc0*/  IMAD.X R12, RZ, RZ, R15, P2 ;  /* 0x000000ffff0c7224 */ /* 0x000fe200010e060f */
[----:B------:R-:W-:Y:S01]  /*1dd0*/  IADD3 R8, P2, R8, 0x1e0, RZ ;  /* 0x000001e008087810 */ /* 0x000fe20007f5e0ff */
[----:B------:R-:W0:Y:S01]  /*1de0*/  @!P0 LDS R9, [R16+0x500] ;  /* 0x0005000010098984 */ /* 0x000e220000000800 */
[----:B------:R-:W-:-:S02]  /*1df0*/  ISETP.GE.AND.EX P3, PT, R13, c[0x0][0x174], PT, P3 ;  /* 0x00005d000d007a0c */ /* 0x000fc40003f66330 */
[----:B------:R-:W-:Y:S01]  /*1e00*/  ISETP.GE.AND.EX P6, PT, R12, c[0x0][0x174], PT, P6 ;  /* 0x00005d000c007a0c */ /* 0x000fe20003fc6360 */
[----:B------:R-:W-:Y:S01]  /*1e10*/  IMAD.X R12, RZ, RZ, R15, P2 ;  /* 0x000000ffff0c7224 */ /* 0x000fe200010e060f */
[----:B------:R-:W-:Y:S02]  /*1e20*/  LEA R14, R11, 0x40, 0x2 ;  /* 0x000000400b0e7811 */ /* 0x000fe400078e10ff */
        /* <DEDUP_REMOVED lines=20> */
.L_x_189:
[----:B------:R-:W-:-:S04]  /*1f70*/  ISETP.NE.U32.AND P2, PT, R7, RZ, PT ;  /* 0x000000ff0700720c */ /* 0x000fc80003f45070 */
[----:B------:R-:W-:-:S13]  /*1f80*/  ISETP.NE.OR.EX P0, PT, R6, RZ, P0, P2 ;  /* 0x000000ff0600720c */ /* 0x000fda0000705720 */
[----:B------:R-:W-:Y:S05]  /*1f90*/  @!P0 BRA `(.L_x_185) ;  /* 0x0000023000008947 */ /* 0x000fea0003800000 */
.L_x_186:
[----:B------:R-:W-:Y:S02]  /*1fa0*/  IMAD.MOV.U32 R37, RZ, RZ, RZ ;  /* 0x000000ffff257224 */ /* 0x000fe400078e00ff */
[----:B------:R-:W-:Y:S02]  /*1fb0*/  IMAD R9, R8, 0xa0, RZ ;  /* 0x000000a008097824 */ /* 0x000fe400078e02ff */
[----:B------:R-:W-:-:S04]  /*1fc0*/  IMAD.WIDE.U32 R10, R5, 0xa0, R36 ;  /* 0x000000a0050a7825 */ /* 0x000fc800078e0024 */
[----:B------:R-:W-:Y:S01]  /*1fd0*/  IMAD.IADD R11, R11, 0x1, R9 ;  /* 0x000000010b0b7824 */ /* 0x000fe200078e0209 */
[C---:B------:R-:W-:Y:S02]  /*1fe0*/  IADD3 R9, P5, R10.reuse, 0x140, RZ ;  /* 0x000001400a097810 */ /* 0x040fe40007fbe0ff */
[C---:B------:R-:W-:Y:S02]  /*1ff0*/  ISETP.GE.U32.AND P0, PT, R10.reuse, c[0x0][0x170], PT ;  /* 0x00005c000a007a0c */ /* 0x040fe40003f06070 */
[C---:B------:R-:W-:Y:S02]  /*2000*/  IADD3 R12, P6, R10.reuse, 0xa0, RZ ;  /* 0x000000a00a0c7810 */ /* 0x040fe40007fde0ff */
        /* <DEDUP_REMOVED lines=28> */
.L_x_185:
[----:B------:R-:W-:-:S04]  /*21d0*/  ISETP.NE.U32.AND P0, PT, R2, RZ, PT ;  /* 0x000000ff0200720c */ /* 0x000fc80003f05070 */
[----:B------:R-:W-:-:S13]  /*21e0*/  ISETP.NE.AND.EX P0, PT, RZ, RZ, PT, P0 ;  /* 0x000000ffff00720c */ /* 0x000fda0003f05300 */
[----:B------:R-:W-:Y:S05]  /*21f0*/  @!P0 BRA `(.L_x_184) ;  /* 0x0000015000008947 */ /* 0x000fea0003800000 */
[----:B------:R-:W-:Y:S01]  /*2200*/  IMAD.MOV.U32 R37, RZ, RZ, RZ ;  /* 0x000000ffff257224 */ /* 0x000fe200078e00ff */
[----:B------:R-:W-:Y:S01]  /*2210*/  IADD3 R2, P0, RZ, -R2, RZ ;  /* 0x80000002ff027210 */ /* 0x000fe20007f1e0ff */
[----:B------:R-:W-:Y:S02]  /*2220*/  IMAD R9, R8, 0xa0, RZ ;  /* 0x000000a008097824 */ /* 0x000fe400078e02ff */
[----:B------:R-:W-:-:S04]  /*2230*/  IMAD.WIDE.U32 R6, R5, 0xa0, R36 ;  /* 0x000000a005067825 */ /* 0x000fc800078e0024 */
[----:B------:R-:W-:Y:S02]  /*2240*/  IMAD R5, R5, 0xa0, R36 ;  /* 0x000000a005057824 */ /* 0x000fe400078e0224 */
[----:B------:R-:W-:Y:S02]  /*2250*/  IMAD.MOV.U32 R8, RZ, RZ, R6 ;  /* 0x000000ffff087224 */ /* 0x000fe400078e0006 */
[----:B------:R-:W-:Y:S01]  /*2260*/  IMAD.IADD R9, R7, 0x1, R9 ;  /* 0x0000000107097824 */ /* 0x000fe200078e0209 */
[----:B------:R-:W-:Y:S01]  /*2270*/  LEA R5, R5, 0x40, 0x2 ;  /* 0x0000004005057811 */ /* 0x000fe200078e10ff */
[----:B------:R-:W-:-:S02]  /*2280*/  IMAD.X R6, RZ, RZ, -0x1, P0 ;  /* 0xffffffffff067424 */ /* 0x000fc400000e06ff */
.L_x_190:
[----:B------:R-:W-:Y:S02]  /*2290*/  ISETP.GE.U32.AND P0, PT, R8, c[0x0][0x170], PT ;  /* 0x00005c0008007a0c */ /* 0x000fe40003f06070 */
[----:B------:R-:W-:Y:S02]  /*22a0*/  IADD3 R2, P2, R2, 0x1, RZ ;  /* 0x0000000102027810 */ /* 0x000fe40007f5e0ff */
[----:B------:R-:W-:-:S02]  /*22b0*/  ISETP.GE.AND.EX P0, PT, R9, c[0x0][0x174], PT, P0 ;  /* 0x00005d0009007a0c */ /* 0x000fc40003f06300 */
        /* <DEDUP_REMOVED lines=9> */
.L_x_184:
[----:B------:R-:W0:Y:S01]  /*2350*/  SHFL.DOWN PT, R5, R0, 0x10, 0x1f ;  /* 0x0a001f0000057f89 */ /* 0x000e2200000e0000 */
[C---:B------:R-:W-:Y:S02]  /*2360*/  LOP3.LUT P4, RZ, R36.reuse, 0x1f, RZ, 0xc0, !PT ;  /* 0x0000001f24ff7812 */ /* 0x040fe4000788c0ff */
[C---:B------:R-:W-:Y:S02]  /*2370*/  ISETP.GT.U32.AND P5, PT, R36.reuse, 0x4, PT ;  /* 0x000000042400780c */ /* 0x040fe40003fa4070 */
[----:B------:R-:W-:-:S09]  /*2380*/  ISETP.NE.AND P6, PT, R36, RZ, PT ;  /* 0x000000ff2400720c */ /* 0x000fd20003fc5270 */
        /* <DEDUP_REMOVED lines=41> */
.L_x_201:
[----:B------:R-:W-:Y:S01]  /*2620*/  IMAD.MOV.U32 R37, RZ, RZ, RZ ;  /* 0x000000ffff257224 */ /* 0x000fe200078e00ff */
[----:B------:R-:W-:Y:S01]  /*2630*/  IADD3 R14, P0, R14, -0x4, RZ ;  /* 0xfffffffc0e0e7810 */ /* 0x000fe20007f1e0ff */
[----:B------:R-:W-:Y:S01]  /*2640*/  IMAD R11, R7, 0xa0, RZ ;  /* 0x000000a0070b7824 */ /* 0x000fe200078e02ff */
[----:B------:R-:W-:Y:S01]  /*2650*/  BSSY B0, `(.L_x_193) ;  /* 0x000001a000007945 */ /* 0x000fe20003800000 */
[----:B------:R-:W-:Y:S01]  /*2660*/  IMAD.WIDE.U32 R8, R5, 0xa0, R36 ;  /* 0x000000a005087825 */ /* 0x000fe200078e0024 */
[----:B------:R-:W-:-:S03]  /*2670*/  IADD3.X R13, R13, -0x1, RZ, P0, !PT ;  /* 0xffffffff0d0d7810 */ /* 0x000fc600007fe4ff */
[----:B------:R-:W-:Y:S01]  /*2680*/  IMAD.IADD R11, R9, 0x1, R11 ;  /* 0x00000001090b7824 */ /* 0x000fe200078e020b */
[C---:B------:R-:W-:Y:S02]  /*2690*/  ISETP.GE.U32.AND P0, PT, R8.reuse, c[0x0][0x170], PT ;  /* 0x00005c0008007a0c */ /* 0x040fe40003f06070 */
[C---:B------:R-:W-:Y:S02]  /*26a0*/  IADD3 R12, P2, R8.reuse, 0xa0, RZ ;  /* 0x000000a0080c7810 */ /* 0x040fe40007f5e0ff */
[----:B------:R-:W-:Y:S02]  /*26b0*/  ISETP.GE.AND.EX P0, PT, R11, c[0x0][0x174], PT, P0 ;  /* 0x00005d000b007a0c */ /* 0x000fe40003f06300 */
[C---:B------:R-:W-:Y:S01]  /*26c0*/  IADD3 R9, P3, R8.reuse, 0x140, RZ ;  /* 0x0000014008097810 */ /* 0x040fe20007f7e0ff */
[----:B------:R-:W-:Y:S01]  /*26d0*/  IMAD.X R16, RZ, RZ, R11, P2 ;  /* 0x000000ffff107224 */ /* 0x000fe200010e060b */
[----:B------:R-:W-:Y:S01]  /*26e0*/  IADD3 R10, P2, R8, 0x1e0, RZ ;  /* 0x000001e0080a7810 */ /* 0x000fe20007f5e0ff */
[----:B------:R-:W-:-:S02]  /*26f0*/  IMAD R8, R5, 0xa0, R36 ;  /* 0x000000a005087824 */ /* 0x000fc400078e0224 */
[--C-:B------:R-:W-:Y:S01]  /*2700*/  IMAD.X R15, RZ, RZ, R11.reuse, P3 ;  /* 0x000000ffff0f7224 */ /* 0x100fe200018e060b */
[----:B------:R-:W-:Y:S01]  /*2710*/  ISETP.GE.U32.AND P3, PT, R12, c[0x0][0x170], PT ;  /* 0x00005c000c007a0c */ /* 0x000fe20003f66070 */
[----:B------:R-:W-:Y:S01]  /*2720*/  IMAD.X R12, RZ, RZ, R11, P2 ;  /* 0x000000ffff0c7224 */ /* 0x000fe200010e060b */
[----:B------:R-:W-:Y:S02]  /*2730*/  ISETP.GE.U32.AND P2, PT, R9, c[0x0][0x170], PT ;  /* 0x00005c0009007a0c */ /* 0x000fe40003f46070 */
[----:B------:R-:W-:Y:S02]  /*2740*/  ISETP.GE.AND.EX P3, PT, R16, c[0x0][0x174], PT, P3 ;  /* 0x00005d0010007a0c */ /* 0x000fe40003f66330 */
[----:B------:R-:W-:Y:S01]  /*2750*/  LEA R8, R8, 0x40, 0x2 ;  /* 0x0000004008087811 */ /* 0x000fe200078e10ff */
        /* <DEDUP_REMOVED lines=9> */
.L_x_194:
[----:B------:R-:W-:Y:S05]  /*27f0*/  BSYNC B0 ;  /* 0x0000000000007941 */ /* 0x000fea0003800000 */
.L_x_193:
[----:B------:R-:W-:Y:S01]  /*2800*/  BSSY B0, `(.L_x_195) ;  /* 0x000000b000007945 */ /* 0x000fe20003800000 */
[----:B------:R-:W-:Y:S01]  /*2810*/  ISETP.GE.U32.AND P0, PT, R10, c[0x0][0x170], PT ;  /* 0x00005c000a007a0c */ /* 0x000fe20003f06070 */
        /* <DEDUP_REMOVED lines=9> */
.L_x_196:
[----:B------:R-:W-:Y:S05]  /*28b0*/  BSYNC B0 ;  /* 0x0000000000007941 */ /* 0x000fea0003800000 */
.L_x_195:
[----:B------:R-:W-:Y:S01]  /*28c0*/  ISETP.GE.AND.EX P2, PT, R15, c[0x0][0x174], PT, P2 ;  /* 0x00005d000f007a0c */ /* 0x000fe20003f46320 */
[----:B------:R-:W-:Y:S01]  /*28d0*/  BSSY B0, `(.L_x_197) ;  /* 0x000000d000007945 */ /* 0x000fe20003800000 */
[----:B------:R-:W-:Y:S02]  /*28e0*/  ISETP.NE.U32.AND P3, PT, R14, RZ, PT ;  /* 0x000000ff0e00720c */ /* 0x000fe40003f65070 */
[----:B------:R-:W-:Y:S02]  /*28f0*/  ISETP.GE.AND.EX P0, PT, R12, c[0x0][0x174], PT, P0 ;  /* 0x00005d000c007a0c */ /* 0x000fe40003f06300 */
[----:B------:R-:W-:-:S07]  /*2900*/  ISETP.NE.AND.EX P3, PT, R13, RZ, PT, P3 ;  /* 0x000000ff0d00720c */ /* 0x000fce0003f65330 */
        /* <DEDUP_REMOVED lines=9> */
.L_x_198:
[----:B------:R-:W-:Y:S05]  /*29a0*/  BSYNC B0 ;  /* 0x0000000000007941 */ /* 0x000fea0003800000 */
.L_x_197:
[----:B------:R-:W-:Y:S01]  /*29b0*/  BSSY B0, `(.L_x_199) ;  /* 0x000000a000007945 */ /* 0x000fe20003800000 */
        /* <DEDUP_REMOVED lines=9> */
.L_x_200:
[----:B------:R-:W-:Y:S05]  /*2a50*/  BSYNC B0 ;  /* 0x0000000000007941 */ /* 0x000fea0003800000 */
.L_x_199:
[----:B------:R-:W-:-:S05]  /*2a60*/  IADD3 R5, P0, R5, 0x4, RZ ;  /* 0x0000000405057810 */ /* 0x000fca0007f1e0ff */
[----:B------:R-:W-:Y:S01]  /*2a70*/  IMAD.X R7, RZ, RZ, R7, P0 ;  /* 0x000000ffff077224 */ /* 0x000fe200000e0607 */
[----:B------:R-:W-:Y:S05]  /*2a80*/  @P3 BRA `(.L_x_201) ;  /* 0xfffffb9000003947 */ /* 0x000fea000383ffff */
.L_x_192:
        /* <DEDUP_REMOVED lines=8> */
[----:B------:R-:W-:Y:S02]  /*2b10*/  IMAD.IADD R10, R9, 0x1, R7 ;  /* 0x00000001090a7824 */ /* 0x000fe400078e0207 */
[----:B------:R-:W-:Y:S01]  /*2b20*/  IMAD.X R11, RZ, RZ, -0x1, P0 ;  /* 0xffffffffff0b7424 */ /* 0x000fe200000e06ff */
[----:B------:R-:W-:-:S02]  /*2b30*/  LEA R5, R5, 0x40, 0x2 ;  /* 0x0000004005057811 */ /* 0x000fc400078e10ff */
.L_x_204:
        /* <DEDUP_REMOVED lines=17> */
.L_x_203:
[----:B------:R-:W-:Y:S05]  /*2c50*/  BSYNC B0 ;  /* 0x0000000000007941 */ /* 0x000fea0003800000 */
.L_x_202:
[----:B------:R-:W-:Y:S01]  /*2c60*/  IMAD.X R10, RZ, RZ, R10, P3 ;  /* 0x000000ffff0a7224 */ /* 0x000fe200018e060a */
[----:B------:R-:W-:Y:S01]  /*2c70*/  IADD3 R5, R5, 0x280, RZ ;  /* 0x0000028005057810 */ /* 0x000fe20007ffe0ff */
[----:B------:R-:W-:Y:S05]  /*2c80*/  @P2 BRA `(.L_x_204) ;  /* 0xfffffeb000002947 */ /* 0x000fea000383ffff */
.L_x_191:
        /* <DEDUP_REMOVED lines=39> */
[----:B------:R-:W-:Y:S01]  /*2f00*/  IMAD.MOV.U32 R37, RZ, RZ, RZ ;  /* 0x000000ffff257224 */ /* 0x000fe200078e00ff */
[----:B------:R-:W-:-:S03]  /*2f10*/  IADD3 R12, P0, -R10, R3, RZ ;  /* 0x000000030a0c7210 */ /* 0x000fc60007f1e1ff */
[----:B-1----:R-:W-:Y:S01]  /*2f20*/  IMAD.WIDE.U32 R8, R15, c[0x0][0x170], R36 ;  /* 0x00005c000f087a25 */ /* 0x002fe200078e0024 */
[----:B------:R-:W-:-:S03]  /*2f30*/  IADD3.X R14, R4, -0x1, RZ, P0, !PT ;  /* 0xffffffff040e7810 */ /* 0x000fc600007fe4ff */
[----:B------:R-:W-:-:S02]  /*2f40*/  IMAD R16, R15, c[0x0][0x174], R9 ;  /* 0x00005d000f107a24 */ /* 0x000fc400078e0209 */
.L_x_222:
        /* <DEDUP_REMOVED lines=37> */
[----:B------:R-:W-:Y:S05]  /*31a0*/  CALL.REL.NOINC `($fused_softmax_cast_n_2049_to_2560__kernel$__cuda_sm3x_div_rn_noftz_f32_slowpath) ;  /* 0x000009b000007944 */ /* 0x000fea0003c00000 */
[----:B0-----:R-:W-:-:S02]  /*31b0*/  IMAD.MOV.U32 R2, RZ, RZ, R0 ;  /* 0x000000ffff027224 */ /* 0x001fc400078e0000 */
.L_x_209:
[----:B------:R-:W-:Y:S05]  /*31c0*/  BSYNC B1 ;  /* 0x0000000000017941 */ /* 0x000fea0003800000 */
.L_x_208:
[----:B------:R-:W-:-:S05]  /*31d0*/  F2FP.PACK_AB R2, RZ, R2 ;  /* 0x00000002ff02723e */ /* 0x000fca00000000ff */
[----:B------:R0:W-:Y:S02]  /*31e0*/  STG.E.U16 [R4.64], R2 ;  /* 0x0000000204007986 */ /* 0x0001e4000c101504 */
.L_x_207:
[----:B------:R-:W-:Y:S05]  /*31f0*/  BSYNC B0 ;  /* 0x0000000000007941 */ /* 0x000fea0003800000 */
.L_x_206:
        /* <DEDUP_REMOVED lines=25> */
[----:B------:R-:W-:Y:S05]  /*3390*/  CALL.REL.NOINC `($fused_softmax_cast_n_2049_to_2560__kernel$__cuda_sm3x_div_rn_noftz_f32_slowpath) ;  /* 0x000007c000007944 */ /* 0x000fea0003c00000 */
.L_x_213:
[----:B------:R-:W-:Y:S05]  /*33a0*/  BSYNC B1 ;  /* 0x0000000000017941 */ /* 0x000fea0003800000 */
.L_x_212:
[----:B0-----:R-:W-:-:S05]  /*33b0*/  F2FP.PACK_AB R0, RZ, R0 ;  /* 0x00000000ff00723e */ /* 0x001fca00000000ff */
[----:B------:R0:W-:Y:S02]  /*33c0*/  STG.E.U16 [R4.64+0x140], R0 ;  /* 0x0001400004007986 */ /* 0x0001e4000c101504 */
.L_x_211:
[----:B------:R-:W-:Y:S05]  /*33d0*/  BSYNC B0 ;  /* 0x0000000000007941 */ /* 0x000fea0003800000 */
.L_x_210:
        /* <DEDUP_REMOVED lines=26> */
.L_x_217:
[----:B------:R-:W-:Y:S05]  /*3580*/  BSYNC B1 ;  /* 0x0000000000017941 */ /* 0x000fea0003800000 */
.L_x_216:
[----:B0-----:R-:W-:-:S05]  /*3590*/  F2FP.PACK_AB R0, RZ, R0 ;  /* 0x00000000ff00723e */ /* 0x001fca00000000ff */
[----:B------:R0:W-:Y:S02]  /*35a0*/  STG.E.U16 [R4.64+0x280], R0 ;  /* 0x0002800004007986 */ /* 0x0001e4000c101504 */
.L_x_215:
[----:B------:R-:W-:Y:S05]  /*35b0*/  BSYNC B0 ;  /* 0x0000000000007941 */ /* 0x000fea0003800000 */
.L_x_214:
        /* <DEDUP_REMOVED lines=26> */
.L_x_221:
[----:B------:R-:W-:Y:S05]  /*3760*/  BSYNC B1 ;  /* 0x0000000000017941 */ /* 0x000fea0003800000 */
.L_x_220:
[----:B0-----:R-:W-:-:S05]  /*3770*/  F2FP.PACK_AB R0, RZ, R0 ;  /* 0x00000000ff00723e */ /* 0x001fca00000000ff */
[----:B------:R0:W-:Y:S02]  /*3780*/  STG.E.U16 [R4.64+0x3c0], R0 ;  /* 0x0003c00004007986 */ /* 0x0001e4000c101504 */
.L_x_219:
[----:B------:R-:W-:Y:S05]  /*3790*/  BSYNC B0 ;  /* 0x0000000000007941 */ /* 0x000fea0003800000 */
.L_x_218:
[----:B------:R-:W-:-:S05]  /*37a0*/  IADD3 R13, P1, R13, 0x4, RZ ;  /* 0x000000040d0d7810 */ /* 0x000fca0007f3e0ff */
[----:B------:R-:W-:Y:S01]  /*37b0*/  IMAD.X R11, RZ, RZ, R11, P1 ;  /* 0x000000ffff0b7224 */ /* 0x000fe200008e060b */
[----:B------:R-:W-:Y:S05]  /*37c0*/  @P0 BRA `(.L_x_222) ;  /* 0xfffff78000000947 */ /* 0x000fea000383ffff */
.L_x_205:
        /* <DEDUP_REMOVED lines=18> */
.L_x_227:
        /* <DEDUP_REMOVED lines=28> */
.L_x_226:
[----:B------:R-:W-:Y:S05]  /*3ab0*/  BSYNC B1 ;  /* 0x0000000000017941 */ /* 0x000fea0003800000 */
.L_x_225:
[----:B0-----:R-:W-:-:S05]  /*3ac0*/  F2FP.PACK_AB R0, RZ, R0 ;  /* 0x00000000ff00723e */ /* 0x001fca00000000ff */
[----:B------:R0:W-:Y:S02]  /*3ad0*/  STG.E.U16 [R4.64], R0 ;  /* 0x0000000004007986 */ /* 0x0001e4000c101504 */
.L_x_224:
[----:B------:R-:W-:Y:S05]  /*3ae0*/  BSYNC B0 ;  /* 0x0000000000007941 */ /* 0x000fea0003800000 */
.L_x_223:
[----:B0-----:R-:W-:Y:S02]  /*3af0*/  IADD3 R4, P1, R4, 0x140, RZ ;  /* 0x0000014004047810 */ /* 0x001fe40007f3e0ff */
[----:B------:R-:W-:Y:S02]  /*3b00*/  IADD3 R36, P2, R36, 0xa0, RZ ;  /* 0x000000a024247810 */ /* 0x000fe40007f5e0ff */
[----:B------:R-:W-:Y:S01]  /*3b10*/  IADD3 R8, R8, 0x280, RZ ;  /* 0x0000028008087810 */ /* 0x000fe20007ffe0ff */
[----:B------:R-:W-:Y:S02]  /*3b20*/  IMAD.X R5, RZ, RZ, R5, P1 ;  /* 0x000000ffff057224 */ /* 0x000fe400008e0605 */
[----:B------:R-:W-:Y:S01]  /*3b30*/  IMAD.X R9, RZ, RZ, R9, P2 ;  /* 0x000000ffff097224 */ /* 0x000fe200010e0609 */
[----:B------:R-:W-:Y:S05]  /*3b40*/  @P0 BRA `(.L_x_227) ;  /* 0xfffffda000000947 */ /* 0x000fea000383ffff */
[----:B------:R-:W-:Y:S05]  /*3b50*/  EXIT ;  /* 0x000000000000794d */ /* 0x000fea0003800000 */
        .weak           $fused_softmax_cast_n_2049_to_2560__kernel$__cuda_sm3x_div_rn_noftz_f32_slowpath
        .type           $fused_softmax_cast_n_2049_to_2560__kernel$__cuda_sm3x_div_rn_noftz_f32_slowpath,@function
        .size           $fused_softmax_cast_n_2049_to_2560__kernel$__cuda_sm3x_div_rn_noftz_f32_slowpath,(.L_x_350 - $fused_softmax_cast_n_2049_to_2560__kernel$__cuda_sm3x_div_rn_noftz_f32_slowpath)
$fused_softmax_cast_n_2049_to_2560__kernel$__cuda_sm3x_div_rn_noftz_f32_slowpath:
        /* <DEDUP_REMOVED lines=35> */
.L_x_229:
        /* <DEDUP_REMOVED lines=51> */
.L_x_236:
[----:B------:R-:W-:-:S04]  /*40c0*/  LOP3.LUT R0, R0, 0x80000000, RZ, 0xc0, !PT ;  /* 0x8000000000007812 */ /* 0x000fc800078ec0ff */
[----:B------:R-:W-:Y:S01]  /*40d0*/  LOP3.LUT R0, R0, 0x7f800000, RZ, 0xfc, !PT ;  /* 0x7f80000000007812 */ /* 0x000fe200078efcff */
[----:B------:R-:W-:Y:S05]  /*40e0*/  BRA `(.L_x_237) ;  /* 0x0000001000007947 */ /* 0x000fea0003800000 */
.L_x_235:
[----:B------:R-:W-:-:S02]  /*40f0*/  IMAD R0, R20, 0x800000, R0 ;  /* 0x0080000014007824 */ /* 0x000fc400078e0200 */
.L_x_237:
[----:B------:R-:W-:Y:S05]  /*4100*/  BSYNC B3 ;  /* 0x0000000000037941 */ /* 0x000fea0003800000 */
.L_x_234:
[----:B------:R-:W-:Y:S05]  /*4110*/  BRA `(.L_x_238) ;  /* 0x0000008000007947 */ /* 0x000fea0003800000 */
.L_x_233:
[----:B------:R-:W-:-:S04]  /*4120*/  LOP3.LUT R0, R3, 0x80000000, R0, 0x48, !PT ;  /* 0x8000000003007812 */ /* 0x000fc800078e4800 */
[----:B------:R-:W-:Y:S01]  /*4130*/  LOP3.LUT R0, R0, 0x7f800000, RZ, 0xfc, !PT ;  /* 0x7f80000000007812 */ /* 0x000fe200078efcff */
[----:B------:R-:W-:Y:S05]  /*4140*/  BRA `(.L_x_238) ;  /* 0x0000005000007947 */ /* 0x000fea0003800000 */
.L_x_232:
[----:B------:R-:W-:Y:S01]  /*4150*/  LOP3.LUT R0, R3, 0x80000000, R0, 0x48, !PT ;  /* 0x8000000003007812 */ /* 0x000fe200078e4800 */
[----:B------:R-:W-:Y:S05]  /*4160*/  BRA `(.L_x_238) ;  /* 0x0000003000007947 */ /* 0x000fea0003800000 */
.L_x_231:
[----:B------:R-:W0:Y:S01]  /*4170*/  MUFU.RSQ R0, -QNAN ;  /* 0xffc0000000007908 */ /* 0x000e220000001400 */
[----:B------:R-:W-:Y:S05]  /*4180*/  BRA `(.L_x_238) ;  /* 0x0000001000007947 */ /* 0x000fea0003800000 */
.L_x_230:
[----:B------:R-:W-:-:S02]  /*4190*/  FADD.FTZ R0, R0, R3 ;  /* 0x0000000300007221 */ /* 0x000fc40000010000 */
.L_x_238:
[----:B------:R-:W-:Y:S05]  /*41a0*/  BSYNC B2 ;  /* 0x0000000000027941 */ /* 0x000fea0003800000 */
.L_x_228:
[----:B------:R-:W-:-:S04]  /*41b0*/  IMAD.MOV.U32 R3, RZ, RZ, 0x0 ;  /* 0x00000000ff037424 */ /* 0x000fc800078e00ff */
[----:B------:R-:W-:Y:S05]  /*41c0*/  RET.REL.NODEC R2 `(fused_softmax_cast_n_2049_to_2560__kernel) ;  /* 0xffffbe3002007950 */ /* 0x000fea0003c3ffff */
.L_x_239:
        /* <DEDUP_REMOVED lines=11> */
.L_x_350:


//--------------------- .text.fused_softmax_cast_n_1025_to_2048__kernel --------------------------
	.section	.text.fused_softmax_cast_n_1025_to_2048__kernel,"ax",@progbits
	.sectionflags	@"SHF_BARRIERS=1"
	.sectioninfo	@"SHI_REGISTERS=38"
	.align	128
        .global         fused_softmax_cast_n_1025_to_2048__kernel
        .type           fused_softmax_cast_n_1025_to_2048__kernel,@function
        .size           fused_softmax_cast_n_1025_to_2048__kernel,(.L_x_351 - fused_softmax_cast_n_1025_to_2048__kernel)
        .other          fused_softmax_cast_n_1025_to_2048__kernel,@"STO_CUDA_ENTRY STV_DEFAULT"
fused_softmax_cast_n_1025_to_2048__kernel:
.text.fused_softmax_cast_n_1025_to_2048__kernel:
        /* <DEDUP_REMOVED lines=41> */
.L_x_242:
        /* <DEDUP_REMOVED lines=187> */
.L_x_241:
        /* <DEDUP_REMOVED lines=23> */
.L_x_243:
        /* <DEDUP_REMOVED lines=37> */
.L_x_240:
        /* <DEDUP_REMOVED lines=32> */
.L_x_248:
        /* <DEDUP_REMOVED lines=117> */
.L_x_247:
        /* <DEDUP_REMOVED lines=64> */
.L_x_249:
[----:B------:R-:W-:-:S04]  /*1f50*/  ISETP.NE.U32.AND P1, PT, R4, RZ, PT ;  /* 0x000000ff0400720c */ /* 0x000fc80003f25070 */
[----:B------:R-:W-:-:S13]  /*1f60*/  ISETP.NE.OR.EX P0, PT, R2, RZ, P0, P1 ;  /* 0x000000ff0200720c */ /* 0x000fda0000705710 */
[----:B------:R-:W-:Y:S05]  /*1f70*/  @!P0 BRA `(.L_x_245) ;  /* 0x0000021000008947 */ /* 0x000fea0003800000 */
.L_x_246:
        /* <DEDUP_REMOVED lines=33> */
.L_x_245:
        /* <DEDUP_REMOVED lines=9> */
.L_x_250:
        /* <DEDUP_REMOVED lines=12> */
.L_x_244:
        /* <DEDUP_REMOVED lines=51> */
.L_x_261:
        /* <DEDUP_REMOVED lines=27> */
.L_x_254:
[----:B------:R-:W-:Y:S05]  /*27c0*/  BSYNC B0 ;  /* 0x0000000000007941 */ /* 0x000fea0003800000 */
.L_x_253:
        /* <DEDUP_REMOVED lines=11> */
.L_x_256:
[----:B------:R-:W-:Y:S05]  /*2880*/  BSYNC B0 ;  /* 0x0000000000007941 */ /* 0x000fea0003800000 */
.L_x_255:
        /* <DEDUP_REMOVED lines=14> */
.L_x_258:
[----:B------:R-:W-:Y:S05]  /*2970*/  BSYNC B0 ;  /* 0x0000000000007941 */ /* 0x000fea0003800000 */
.L_x_257:
        /* <DEDUP_REMOVED lines=10> */
.L_x_260:
[----:B------:R-:W-:Y:S05]  /*2a20*/  BSYNC B0 ;  /* 0x0000000000007941 */ /* 0x000fea0003800000 */
.L_x_259:
[----:B------:R-:W-:-:S05]  /*2a30*/  IADD3 R5, P0, R5, 0x4, RZ ;  /* 0x0000000405057810 */ /* 0x000fca0007f1e0ff */
[----:B------:R-:W-:Y:S01]  /*2a40*/  IMAD.X R3, RZ, RZ, R3, P0 ;  /* 0x000000ffff037224 */ /* 0x000fe200000e0603 */
[----:B------:R-:W-:Y:S05]  /*2a50*/  @P2 BRA `(.L_x_261) ;  /* 0xfffffbb000002947 */ /* 0x000fea000383ffff */
.L_x_252:
        /* <DEDUP_REMOVED lines=9> */
.L_x_264:
        /* <DEDUP_REMOVED lines=17> */
.L_x_263:
[----:B------:R-:W-:Y:S05]  /*2c00*/  BSYNC B0 ;  /* 0x0000000000007941 */ /* 0x000fea0003800000 */
.L_x_262:
[----:B------:R-:W-:Y:S01]  /*2c10*/  IMAD.X R7, RZ, RZ, R7, P2 ;  /* 0x000000ffff077224 */ /* 0x000fe200010e0607 */
[----:B------:R-:W-:Y:S01]  /*2c20*/  IADD3 R4, R4, 0x200, RZ ;  /* 0x0000020004047810 */ /* 0x000fe20007ffe0ff */
[----:B------:R-:W-:Y:S05]  /*2c30*/  @P1 BRA `(.L_x_264) ;  /* 0xfffffeb000001947 */ /* 0x000fea000383ffff */
.L_x_251:
        /* <DEDUP_REMOVED lines=51> */
.L_x_282:
        /* <DEDUP_REMOVED lines=35> */
[----:B------:R-:W-:Y:S05]  /*31a0*/  CALL.REL.NOINC `($fused_softmax_cast_n_1025_to_2048__kernel$__cuda_sm3x_div_rn_noftz_f32_slowpath) ;  /* 0x0000096000007944 */ /* 0x000fea0003c00000 */
[----:B0-----:R-:W-:-:S02]  /*31b0*/  IMAD.MOV.U32 R10, RZ, RZ, R0 ;  /* 0x000000ffff0a7224 */ /* 0x001fc400078e0000 */
.L_x_269:
[----:B------:R-:W-:Y:S05]  /*31c0*/  BSYNC B1 ;  /* 0x0000000000017941 */ /* 0x000fea0003800000 */
.L_x_268:
[----:B------:R-:W-:-:S05]  /*31d0*/  F2FP.PACK_AB R10, RZ, R10 ;  /* 0x0000000aff0a723e */ /* 0x000fca00000000ff */
[----:B------:R0:W-:Y:S02]  /*31e0*/  STG.E.U16 [R6.64], R10 ;  /* 0x0000000a06007986 */ /* 0x0001e4000c101504 */
.L_x_267:
[----:B------:R-:W-:Y:S05]  /*31f0*/  BSYNC B0 ;  /* 0x0000000000007941 */ /* 0x000fea0003800000 */
.L_x_266:
        /* <DEDUP_REMOVED lines=24> */
[----:B------:R-:W-:Y:S05]  /*3380*/  CALL.REL.NOINC `($fused_softmax_cast_n_1025_to_2048__kernel$__cuda_sm3x_div_rn_noftz_f32_slowpath) ;  /* 0x0000078000007944 */ /* 0x000fea0003c00000 */
.L_x_273:
[----:B------:R-:W-:Y:S05]  /*3390*/  BSYNC B1 ;  /* 0x0000000000017941 */ /* 0x000fea0003800000 */
.L_x_272:
[----:B0-----:R-:W-:-:S05]  /*33a0*/  F2FP.PACK_AB R0, RZ, R0 ;  /* 0x00000000ff00723e */ /* 0x001fca00000000ff */
[----:B------:R0:W-:Y:S02]  /*33b0*/  STG.E.U16 [R6.64+0x100], R0 ;  /* 0x0001000006007986 */ /* 0x0001e4000c101504 */
.L_x_271:
[----:B------:R-:W-:Y:S05]  /*33c0*/  BSYNC B0 ;  /* 0x0000000000007941 */ /* 0x000fea0003800000 */
.L_x_270:
        /* <DEDUP_REMOVED lines=25> */
.L_x_277:
[----:B------:R-:W-:Y:S05]  /*3560*/  BSYNC B1 ;  /* 0x0000000000017941 */ /* 0x000fea0003800000 */
.L_x_276:
[----:B0-----:R-:W-:-:S05]  /*3570*/  F2FP.PACK_AB R0, RZ, R0 ;  /* 0x00000000ff00723e */ /* 0x001fca00000000ff */
[----:B------:R0:W-:Y:S02]  /*3580*/  STG.E.U16 [R6.64+0x200], R0 ;  /* 0x0002000006007986 */ /* 0x0001e4000c101504 */
.L_x_275:
[----:B------:R-:W-:Y:S05]  /*3590*/  BSYNC B0 ;  /* 0x0000000000007941 */ /* 0x000fea0003800000 */
.L_x_274:
        /* <DEDUP_REMOVED lines=25> */
.L_x_281:
[----:B------:R-:W-:Y:S05]  /*3730*/  BSYNC B1 ;  /* 0x0000000000017941 */ /* 0x000fea0003800000 */
.L_x_280:
[----:B0-----:R-:W-:-:S05]  /*3740*/  F2FP.PACK_AB R0, RZ, R0 ;  /* 0x00000000ff00723e */ /* 0x001fca00000000ff */
[----:B------:R0:W-:Y:S02]  /*3750*/  STG.E.U16 [R6.64+0x300], R0 ;  /* 0x0003000006007986 */ /* 0x0001e4000c101504 */
.L_x_279:
[----:B------:R-:W-:Y:S05]  /*3760*/  BSYNC B0 ;  /* 0x0000000000007941 */ /* 0x000fea0003800000 */
.L_x_278:
[----:B------:R-:W-:-:S05]  /*3770*/  IADD3 R16, P1, R16, 0x4, RZ ;  /* 0x0000000410107810 */ /* 0x000fca0007f3e0ff */
[----:B------:R-:W-:Y:S01]  /*3780*/  IMAD.X R15, RZ, RZ, R15, P1 ;  /* 0x000000ffff0f7224 */ /* 0x000fe200008e060f */
[----:B------:R-:W-:Y:S05]  /*3790*/  @P0 BRA `(.L_x_282) ;  /* 0xfffff7d000000947 */ /* 0x000fea000383ffff */
.L_x_265:
        /* <DEDUP_REMOVED lines=17> */
.L_x_287:
        /* <DEDUP_REMOVED lines=27> */
.L_x_286:
[----:B------:R-:W-:Y:S05]  /*3a60*/  BSYNC B1 ;  /* 0x0000000000017941 */ /* 0x000fea0003800000 */
.L_x_285:
[----:B0-----:R-:W-:-:S05]  /*3a70*/  F2FP.PACK_AB R0, RZ, R0 ;  /* 0x00000000ff00723e */ /* 0x001fca00000000ff */
[----:B------:R0:W-:Y:S02]  /*3a80*/  STG.E.U16 [R4.64], R0 ;  /* 0x0000000004007986 */ /* 0x0001e4000c101504 */
.L_x_284:
[----:B------:R-:W-:Y:S05]  /*3a90*/  BSYNC B0 ;  /* 0x0000000000007941 */ /* 0x000fea0003800000 */
.L_x_283:
[----:B0-----:R-:W-:Y:S02]  /*3aa0*/  IADD3 R4, P1, R4, 0x100, RZ ;  /* 0x0000010004047810 */ /* 0x001fe40007f3e0ff */
[----:B------:R-:W-:Y:S02]  /*3ab0*/  IADD3 R8, P2, R8, 0x80, RZ ;  /* 0x0000008008087810 */ /* 0x000fe40007f5e0ff */
[----:B------:R-:W-:Y:S01]  /*3ac0*/  IADD3 R6, R6, 0x200, RZ ;  /* 0x0000020006067810 */ /* 0x000fe20007ffe0ff */
[----:B------:R-:W-:Y:S02]  /*3ad0*/  IMAD.X R5, RZ, RZ, R5, P1 ;  /* 0x000000ffff057224 */ /* 0x000fe400008e0605 */
[----:B------:R-:W-:Y:S01]  /*3ae0*/  IMAD.X R7, RZ, RZ, R7, P2 ;  /* 0x000000ffff077224 */ /* 0x000fe200010e0607 */
[----:B------:R-:W-:Y:S05]  /*3af0*/  @P0 BRA `(.L_x_287) ;  /* 0xfffffdb000000947 */ /* 0x000fea000383ffff */
[----:B------:R-:W-:Y:S05]  /*3b00*/  EXIT ;  /* 0x000000000000794d */ /* 0x000fea0003800000 */
        .weak           $fused_softmax_cast_n_1025_to_2048__kernel$__cuda_sm3x_div_rn_noftz_f32_slowpath
        .type           $fused_softmax_cast_n_1025_to_2048__kernel$__cuda_sm3x_div_rn_noftz_f32_slowpath,@function
        .size           $fused_softmax_cast_n_1025_to_2048__kernel$__cuda_sm3x_div_rn_noftz_f32_slowpath,(.L_x_351 - $fused_softmax_cast_n_1025_to_2048__kernel$__cuda_sm3x_div_rn_noftz_f32_slowpath)
$fused_softmax_cast_n_1025_to_2048__kernel$__cuda_sm3x_div_rn_noftz_f32_slowpath:
        /* <DEDUP_REMOVED lines=36> */
.L_x_289:
        /* <DEDUP_REMOVED lines=51> */
.L_x_296:
[----:B------:R-:W-:-:S04]  /*4080*/  LOP3.LUT R0, R0, 0x80000000, RZ, 0xc0, !PT ;  /* 0x8000000000007812 */ /* 0x000fc800078ec0ff */
[----:B------:R-:W-:Y:S01]  /*4090*/  LOP3.LUT R0, R0, 0x7f800000, RZ, 0xfc, !PT ;  /* 0x7f80000000007812 */ /* 0x000fe200078efcff */
[----:B------:R-:W-:Y:S05]  /*40a0*/  BRA `(.L_x_297) ;  /* 0x0000001000007947 */ /* 0x000fea0003800000 */
.L_x_295:
[----:B------:R-:W-:-:S02]  /*40b0*/  IMAD R0, R22, 0x800000, R0 ;  /* 0x0080000016007824 */ /* 0x000fc400078e0200 */
.L_x_297:
[----:B------:R-:W-:Y:S05]  /*40c0*/  BSYNC B3 ;  /* 0x0000000000037941 */ /* 0x000fea0003800000 */
.L_x_294:
[----:B------:R-:W-:Y:S05]  /*40d0*/  BRA `(.L_x_298) ;  /* 0x0000008000007947 */ /* 0x000fea0003800000 */
.L_x_293:
[----:B------:R-:W-:-:S04]  /*40e0*/  LOP3.LUT R0, R23, 0x80000000, R0, 0x48, !PT ;  /* 0x8000000017007812 */ /* 0x000fc800078e4800 */
[----:B------:R-:W-:Y:S01]  /*40f0*/  LOP3.LUT R0, R0, 0x7f800000, RZ, 0xfc, !PT ;  /* 0x7f80000000007812 */ /* 0x000fe200078efcff */
[----:B------:R-:W-:Y:S05]  /*4100*/  BRA `(.L_x_298) ;  /* 0x0000005000007947 */ /* 0x000fea0003800000 */
.L_x_292:
[----:B------:R-:W-:Y:S01]  /*4110*/  LOP3.LUT R0, R23, 0x80000000, R0, 0x48, !PT ;  /* 0x8000000017007812 */ /* 0x000fe200078e4800 */
[----:B------:R-:W-:Y:S05]  /*4120*/  BRA `(.L_x_298) ;  /* 0x0000003000007947 */ /* 0x000fea0003800000 */
.L_x_291:
[----:B------:R-:W0:Y:S01]  /*4130*/  MUFU.RSQ R0, -QNAN ;  /* 0xffc0000000007908 */ /* 0x000e220000001400 */
[----:B------:R-:W-:Y:S05]  /*4140*/  BRA `(.L_x_298) ;  /* 0x0000001000007947 */ /* 0x000fea0003800000 */
.L_x_290:
[----:B------:R-:W-:-:S02]  /*4150*/  FADD.FTZ R0, R0, R3 ;  /* 0x0000000300007221 */ /* 0x000fc40000010000 */
.L_x_298:
[----:B------:R-:W-:Y:S05]  /*4160*/  BSYNC B2 ;  /* 0x0000000000027941 */ /* 0x000fea0003800000 */
.L_x_288:
[----:B------:R-:W-:-:S04]  /*4170*/  IMAD.MOV.U32 R11, RZ, RZ, 0x0 ;  /* 0x00000000ff0b7424 */ /* 0x000fc800078e00ff */
[----:B------:R-:W-:Y:S05]  /*4180*/  RET.REL.NODEC R10 `(fused_softmax_cast_n_1025_to_2048__kernel) ;  /* 0xffffbe700a007950 */ /* 0x000fea0003c3ffff */
.L_x_299:
        /* <DEDUP_REMOVED lines=15> */
.L_x_351:


//--------------------- .text.fused_softmax_cast_n_1_to_1024__kernel --------------------------
	.section	.text.fused_softmax_cast_n_1_to_1024__kernel,"ax",@progbits
	.sectionflags	@"SHF_BARRIERS=1"
	.sectioninfo	@"SHI_REGISTERS=33"
	.align	128
        .global         fused_softmax_cast_n_1_to_1024__kernel
        .type           fused_softmax_cast_n_1_to_1024__kernel,@function
        .size           fused_softmax_cast_n_1_to_1024__kernel,(.L_x_352 - fused_softmax_cast_n_1_to_1024__kernel)
        .other          fused_softmax_cast_n_1_to_1024__kernel,@"STO_CUDA_ENTRY STV_DEFAULT"
fused_softmax_cast_n_1_to_1024__kernel:
.text.fused_softmax_cast_n_1_to_1024__kernel:
[----:B------:R-:W-:-:S02]  /*0000*/  IMAD.MOV.U32 R1, RZ, RZ, c[0x0][0x28] ;  /* 0x00000a00ff017624 */ /* 0x000fc400078e00ff */
[----:B------:R-:W-:Y:S01]  /*0010*/  IMAD.MOV.U32 R2, RZ, RZ, c[0x0][0x170] ;  /* 0x00005c00ff027624 */ /* 0x000fe200078e00ff */
[----:B------:R-:W-:Y:S01]  /*0020*/  ULDC.64 UR12, c[0x0][0x118] ;  /* 0x00004600000c7ab9 */ /* 0x000fe20000000a00 */
[----:B------:R-:W-:Y:S02]  /*0030*/  IMAD.MOV.U32 R0, RZ, RZ, c[0x0][0x174] ;  /* 0x00005d00ff007624 */ /* 0x000fe400078e00ff */
[----:B------:R-:W-:Y:S01]  /*0040*/  IMAD.MOV.U32 R3, RZ, RZ, 0x1 ;  /* 0x00000001ff037424 */ /* 0x000fe200078e00ff */
[----:B------:R-:W-:-:S03]  /*0050*/  ISETP.GE.U32.AND P0, PT, R2, 0x1, PT ;  /* 0x000000010200780c */ /* 0x000fc60003f06070 */
[----:B------:R-:W-:Y:S01]  /*0060*/  IMAD.WIDE.U32 R2, R2, R3, c[0x2][0x0] ;  /* 0x0080000002027625 */ /* 0x000fe200078e0003 */
[----:B------:R-:W-:-:S03]  /*0070*/  ISETP.GE.AND.EX P1, PT, R0, RZ, PT, P0 ;  /* 0x000000ff0000720c */ /* 0x000fc60003f26300 */
[----:B------:R-:W-:Y:S01]  /*0080*/  IMAD.MOV.U32 R0, RZ, RZ, -0x800003 ;  /* 0xff7ffffdff007424 */ /* 0x000fe200078e00ff */
[----:B------:R-:W-:-:S09]  /*0090*/  P2R R16, PR, RZ, 0x2 ;  /* 0x00000002ff107803 */ /* 0x000fd20000000000 */
[----:B------:R-:W-:Y:S05]  /*00a0*/  @!P1 BRA `(.L_x_300) ;  /* 0x0000142000009947 */ /* 0x000fea0003800000 */
[----:B------:R-:W-:Y:S02]  /*00b0*/  ULDC UR4, c[0x0][0x174] ;  /* 0x00005d0000047ab9 */ /* 0x000fe40000000800 */
[----:B------:R-:W-:Y:S01]  /*00c0*/  IADD3 R5, R3, UR4, RZ ;  /* 0x0000000403057c10 */ /* 0x000fe2000fffe0ff */
[----:B------:R-:W-:Y:S02]  /*00d0*/  UMOV UR4, URZ ;  /* 0x0000003f00047c82 */ /* 0x000fe40008000000 */
[----:B------:R-:W-:Y:S01]  /*00e0*/  UMOV UR5, URZ ;  /* 0x0000003f00057c82 */ /* 0x000fe20008000000 */
[--C-:B------:R-:W-:Y:S02]  /*00f0*/  SHF.R.S64 R2, R2, 0xa, R5.reuse ;  /* 0x0000000a02027819 */ /* 0x100fe40000001005 */
[----:B------:R-:W-:Y:S02]  /*0100*/  SHF.R.S32.HI R5, RZ, 0xa, R5 ;  /* 0x0000000aff057819 */ /* 0x000fe40000011405 */
[----:B------:R-:W-:-:S04]  /*0110*/  ISETP.GT.U32.AND P0, PT, R2, 0x1, PT ;  /* 0x000000010200780c */ /* 0x000fc80003f04070 */
[----:B------:R-:W-:-:S04]  /*0120*/  ISETP.GT.AND.EX P0, PT, R5, RZ, PT, P0 ;  /* 0x000000ff0500720c */ /* 0x000fc80003f04300 */
[----:B------:R-:W-:Y:S02]  /*0130*/  SEL R4, R2, 0x1, P0 ;  /* 0x0000000102047807 */ /* 0x000fe40000000000 */
[----:B------:R-:W-:Y:S02]  /*0140*/  SEL R5, R5, RZ, P0 ;  /* 0x000000ff05057207 */ /* 0x000fe40000000000 */
[----:B------:R-:W-:-:S04]  /*0150*/  IADD3 R0, P1, R4, -0x1, RZ ;  /* 0xffffffff04007810 */ /* 0x000fc80007f3e0ff */
[----:B------:R-:W-:Y:S02]  /*0160*/  ISETP.GE.U32.AND P0, PT, R0, 0x3, PT ;  /* 0x000000030000780c */ /* 0x000fe40003f06070 */
[----:B------:R-:W-:-:S04]  /*0170*/  IADD3.X R0, R5, -0x1, RZ, P1, !PT ;  /* 0xffffffff05007810 */ /* 0x000fc80000ffe4ff */
[----:B------:R-:W-:Y:S01]  /*0180*/  ISETP.GE.U32.AND.EX P0, PT, R0, RZ, PT, P0 ;  /* 0x000000ff0000720c */ /* 0x000fe20003f06100 */
[----:B------:R-:W-:-:S12]  /*0190*/  IMAD.MOV.U32 R0, RZ, RZ, -0x800003 ;  /* 0xff7ffffdff007424 */ /* 0x000fd800078e00ff */
[----:B------:R-:W-:Y:S05]  /*01a0*/  @!P0 BRA `(.L_x_301) ;  /* 0x0000111000008947 */ /* 0x000fea0003800000 */
[----:B------:R-:W-:Y:S01]  /*01b0*/  LOP3.LUT R3, R4, 0x3, RZ, 0xc0, !PT ;  /* 0x0000000304037812 */ /* 0x000fe200078ec0ff */
[----:B------:R-:W0:Y:S03]  /*01c0*/  S2R R2, SR_TID.X ;  /* 0x0000000000027919 */ /* 0x000e260000002100 */
[----:B------:R-:W-:Y:S01]  /*01d0*/  IADD3 R6, P0, -R3, R4, RZ ;  /* 0x0000000403067210 */ /* 0x000fe20007f1e1ff */
[----:B------:R-:W1:Y:S03]  /*01e0*/  S2R R7, SR_CTAID.X ;  /* 0x0000000000077919 */ /* 0x000e660000002500 */
[----:B------:R-:W-:Y:S02]  /*01f0*/  IADD3.X R5, R5, -0x1, RZ, P0, !PT ;  /* 0xffffffff05057810 */ /* 0x000fe400007fe4ff */
[----:B------:R-:W-:-:S04]  /*0200*/  ISETP.GT.U32.AND P0, PT, R6, RZ, PT ;  /* 0x000000ff0600720c */ /* 0x000fc80003f04070 */
[----:B------:R-:W-:-:S13]  /*0210*/  ISETP.GT.AND.EX P0, PT, R5, RZ, PT, P0 ;  /* 0x000000ff0500720c */ /* 0x000fda0003f04300 */
[----:B------:R-:W-:Y:S05]  /*0220*/  @!P0 BRA `(.L_x_302) ;  /* 0x00000e0000008947 */ /* 0x000fea0003800000 */
[----:B0-----:R-:W-:Y:S02]  /*0230*/  ISETP.GT.U32.AND P1, PT, R6, 0xc, PT ;  /* 0x0000000c0600780c */ /* 0x001fe40003f24070 */
[----:B------:R-:W-:Y:S02]  /*0240*/  PLOP3.LUT P0, PT, PT, PT, PT, 0x80, 0x0 ;  /* 0x000000000000781c */ /* 0x000fe40003f0f070 */
[----:B------:R-:W-:-:S13]  /*0250*/  ISETP.GT.AND.EX P1, PT, R5, RZ, PT, P1 ;  /* 0x000000ff0500720c */ /* 0x000fda0003f24310 */
[----:B------:R-:W-:Y:S05]  /*0260*/  @!P1 BRA `(.L_x_303) ;  /* 0x000008d000009947 */ /* 0x000fea0003800000 */
[----:B------:R-:W-:Y:S01]  /*0270*/  IMAD.MOV.U32 R3, RZ, RZ, RZ ;  /* 0x000000ffff037224 */ /* 0x000fe200078e00ff */
[----:B------:R-:W-:-:S03]  /*0280*/  PLOP3.LUT P0, PT, PT, PT, PT, 0x8, 0x0 ;  /* 0x000000000000781c */ /* 0x000fc60003f0e170 */
[----:B-1----:R-:W-:-:S04]  /*0290*/  IMAD.WIDE.U32 R8, R7, c[0x0][0x170], R2 ;  /* 0x00005c0007087a25 */ /* 0x002fc800078e0002 */
[----:B------:R-:W-:-:S02]  /*02a0*/  IMAD R12, R7, c[0x0][0x174], R9 ;  /* 0x00005d00070c7a24 */ /* 0x000fc400078e0209 */
.L_x_304:
[----:B------:R-:W-:Y:S02]  /*02b0*/  USHF.L.U32 UR6, UR4, 0xa, URZ ;  /* 0x0000000a04067899 */ /* 0x000fe4000800063f */
[----:B------:R-:W-:-:S04]  /*02c0*/  USHF.L.U64.HI UR7, UR4, 0xa, UR5 ;  /* 0x0000000a04077899 */ /* 0x000fc80008010205 */
[----:B------:R-:W-:-:S04]  /*02d0*/  IADD3 R11, P2, R2, UR6, RZ ;  /* 0x00000006020b7c10 */ /* 0x000fc8000ff5e0ff */
[----:B------:R-:W-:Y:S01]  /*02e0*/  ISETP.GE.U32.AND P1, PT, R11, c[0x0][0x170], PT ;  /* 0x00005c000b007a0c */ /* 0x000fe20003f26070 */
[----:B------:R-:W-:Y:S01]  /*02f0*/  IMAD.X R13, RZ, RZ, UR7, P2 ;  /* 0x00000007ff0d7e24 */ /* 0x000fe200090e06ff */
[----:B------:R-:W-:-:S04]  /*0300*/  IADD3 R8, P2, R8, UR6, RZ ;  /* 0x0000000608087c10 */ /* 0x000fc8000ff5e0ff */
[----:B------:R-:W-:Y:S02]  /*0310*/  ISETP.GE.AND.EX P1, PT, R13, c[0x0][0x174], PT, P1 ;  /* 0x00005d000d007a0c */ /* 0x000fe40003f26310 */
[----:B------:R-:W-:Y:S02]  /*0320*/  IADD3.X R9, R12, UR7, RZ, P2, !PT ;  /* 0x000000070c097c10 */ /* 0x000fe400097fe4ff */
[----:B------:R-:W-:-:S04]  /*0330*/  LEA R14, P2, R8, c[0x0][0x160], 0x2 ;  /* 0x00005800080e7a11 */ /* 0x000fc800078410ff */
[----:B------:R-:W-:-:S05]  /*0340*/  LEA.HI.X R15, R8, c[0x0][0x164], R9, 0x2, P2 ;  /* 0x00005900080f7a11 */ /* 0x000fca00010f1409 */
[----:B------:R-:W2:Y:S01]  /*0350*/  @!P1 LDG.E.CONSTANT R9, [R14.64] ;  /* 0x0000000c0e099981 */ /* 0x000ea2000c1e9900 */
[C---:B------:R-:W-:Y:S01]  /*0360*/  IADD3 R8, P2, R11.reuse, 0x800, RZ ;  /* 0x000008000b087810 */ /* 0x040fe20007f5e0ff */
[----:B------:R-:W-:Y:S01]  /*0370*/  UIADD3 UR6, UP0, UR4, 0x4, URZ ;  /* 0x0000000404067890 */ /* 0x000fe2000ff1e03f */
[----:B------:R-:W-:Y:S02]  /*0380*/  IADD3 R10, P4, R11, 0x400, RZ ;  /* 0x000004000b0a7810 */ /* 0x000fe40007f9e0ff */
[----:B------:R-:W-:Y:S01]  /*0390*/  ISETP.GE.U32.AND P5, PT, R8, c[0x0][0x170], PT ;  /* 0x00005c0008007a0c */ /* 0x000fe20003fa6070 */
[----:B------:R-:W-:Y:S01]  /*03a0*/  IMAD.MOV.U32 R8, RZ, RZ, R2 ;  /* 0x000000ffff087224 */ /* 0x000fe200078e0002 */
[----:B------:R-:W-:Y:S01]  /*03b0*/  ISETP.GE.U32.AND P3, PT, R10, c[0x0][0x170], PT ;  /* 0x00005c000a007a0c */ /* 0x000fe20003f66070 */
[--C-:B------:R-:W-:Y:S01]  /*03c0*/  IMAD.X R10, RZ, RZ, R13.reuse, P4 ;  /* 0x000000ffff0a7224 */ /* 0x100fe200020e060d */
[----:B------:R-:W-:Y:S01]  /*03d0*/  UIADD3.X UR7, URZ, UR5, URZ, UP0, !UPT ;  /* 0x000000053f077290 */ /* 0x000fe200087fe43f */
[----:B------:R-:W-:Y:S01]  /*03e0*/  IMAD.X R17, RZ, RZ, R13, P2 ;  /* 0x000000ffff117224 */ /* 0x000fe200010e060d */
[----:B------:R-:W-:-:S02]  /*03f0*/  USHF.L.U32 UR8, UR6, 0xa, URZ ;  /* 0x0000000a06087899 */ /* 0x000fc4000800063f */
[----:B------:R-:W-:Y:S01]  /*0400*/  ISETP.GE.AND.EX P3, PT, R10, c[0x0][0x174], PT, P3 ;  /* 0x00005d000a007a0c */ /* 0x000fe20003f66330 */
[----:B------:R-:W-:Y:S01]  /*0410*/  USHF.L.U64.HI UR6, UR6, 0xa, UR7 ;  /* 0x0000000a06067899 */ /* 0x000fe20008010207 */
[----:B------:R-:W-:-:S13]  /*0420*/  ISETP.GE.AND.EX P5, PT, R17, c[0x0][0x174], PT, P5 ;  /* 0x00005d0011007a0c */ /* 0x000fda0003fa6350 */
[----:B------:R-:W3:Y:S01]  /*0430*/  @!P5 LDG.E.CONSTANT R17, [R14.64+0x2000] ;  /* 0x0020000c0e11d981 */ /* 0x000ee2000c1e9900 */
[----:B--2---:R-:W-:Y:S01]  /*0440*/  @!P1 FMNMX R0, R0, R9, !PT ;  /* 0x0000000900009209 */ /* 0x004fe20007800000 */
[----:B------:R-:W-:Y:S01]  /*0450*/  IMAD.MOV.U32 R9, RZ, RZ, RZ ;  /* 0x000000ffff097224 */ /* 0x000fe200078e00ff */
[----:B------:R-:W-:-:S03]  /*0460*/  IADD3 R10, P1, R11, 0xc00, RZ ;  /* 0x00000c000b0a7810 */ /* 0x000fc60007f3e0ff */
[----:B------:R-:W-:Y:S01]  /*0470*/  IMAD.WIDE.U32 R8, R7, c[0x0][0x170], R8 ;  /* 0x00005c0007087a25 */ /* 0x000fe200078e0008 */
[----:B------:R-:W-:-:S03]  /*0480*/  ISETP.GE.U32.AND P4, PT, R10, c[0x0][0x170], PT ;  /* 0x00005c000a007a0c */ /* 0x000fc60003f86070 */
[----:B------:R-:W-:Y:S01]  /*0490*/  IMAD R12, R7, c[0x0][0x174], R9 ;  /* 0x00005d00070c7a24 */ /* 0x000fe200078e0209 */
[----:B------:R-:W-:Y:S01]  /*04a0*/  IADD3 R11, P2, R8, UR8, RZ ;  /* 0x00000008080b7c10 */ /* 0x000fe2000ff5e0ff */
[----:B------:R-:W-:-:S03]  /*04b0*/  IMAD.X R13, RZ, RZ, R13, P1 ;  /* 0x000000ffff0d7224 */ /* 0x000fc600008e060d */
[----:B------:R-:W-:Y:S02]  /*04c0*/  IADD3.X R18, R12, UR6, RZ, P2, !PT ;  /* 0x000000060c127c10 */ /* 0x000fe400097fe4ff */
[----:B------:R-:W-:Y:S02]  /*04d0*/  IADD3 R22, P2, R2, UR8, RZ ;  /* 0x0000000802167c10 */ /* 0x000fe4000ff5e0ff */
[----:B------:R-:W-:Y:S02]  /*04e0*/  LEA R10, P1, R11, c[0x0][0x160], 0x2 ;  /* 0x000058000b0a7a11 */ /* 0x000fe400078210ff */
[----:B------:R-:W-:Y:S01]  /*04f0*/  ISETP.GE.AND.EX P4, PT, R13, c[0x0][0x174], PT, P4 ;  /* 0x00005d000d007a0c */ /* 0x000fe20003f86340 */
[----:B------:R-:W-:Y:S01]  /*0500*/  IMAD.X R24, RZ, RZ, UR6, P2 ;  /* 0x00000006ff187e24 */ /* 0x000fe200090e06ff */
[----:B------:R-:W-:Y:S01]  /*0510*/  LEA.HI.X R11, R11, c[0x0][0x164], R18, 0x2, P1 ;  /* 0x000059000b0b7a11 */ /* 0x000fe200008f1412 */
[----:B------:R-:W2:Y:S01]  /*0520*/  @!P3 LDG.E.CONSTANT R13, [R14.64+0x1000] ;  /* 0x0010000c0e0db981 */ /* 0x000ea2000c1e9900 */
[----:B------:R-:W-:-:S02]  /*0530*/  ISETP.GE.U32.AND P1, PT, R22, c[0x0][0x170], PT ;  /* 0x00005c0016007a0c */ /* 0x000fc40003f26070 */
[----:B------:R-:W-:Y:S02]  /*0540*/  IADD3 R18, P2, R22, 0x400, RZ ;  /* 0x0000040016127810 */ /* 0x000fe40007f5e0ff */
[----:B------:R-:W-:-:S03]  /*0550*/  ISETP.GE.AND.EX P1, PT, R24, c[0x0][0x174], PT, P1 ;  /* 0x00005d0018007a0c */ /* 0x000fc60003f26310 */
[----:B------:R-:W-:Y:S01]  /*0560*/  IMAD.X R20, RZ, RZ, R24, P2 ;  /* 0x000000ffff147224 */ /* 0x000fe200010e0618 */
[----:B------:R-:W-:Y:S01]  /*0570*/  ISETP.GE.U32.AND P2, PT, R18, c[0x0][0x170], PT ;  /* 0x00005c0012007a0c */ /* 0x000fe20003f46070 */
[----:B------:R-:W4:Y:S03]  /*0580*/  @!P4 LDG.E.CONSTANT R19, [R14.64+0x3000] ;  /* 0x0030000c0e13c981 */ /* 0x000f26000c1e9900 */
[----:B------:R-:W-:-:S05]  /*0590*/  ISETP.GE.AND.EX P2, PT, R20, c[0x0][0x174], PT, P2 ;  /* 0x00005d0014007a0c */ /* 0x000fca0003f46320 */
[----:B------:R-:W5:Y:S08]  /*05a0*/  @!P1 LDG.E.CONSTANT R21, [R10.64] ;  /* 0x0000000c0a159981 */ /* 0x000f70000c1e9900 */
[----:B------:R-:W5:Y:S01]  /*05b0*/  @!P2 LDG.E.CONSTANT R23, [R10.64+0x1000] ;  /* 0x0010000c0a17a981 */ /* 0x000f62000c1e9900 */
[----:B------:R-:W-:-:S04]  /*05c0*/  UIADD3 UR6, UP0, UR4, 0x8, URZ ;  /* 0x0000000804067890 */ /* 0x000fc8000ff1e03f */
[----:B------:R-:W-:Y:S02]  /*05d0*/  USHF.L.U32 UR8, UR6, 0xa, URZ ;  /* 0x0000000a06087899 */ /* 0x000fe4000800063f */
[----:B------:R-:W-:-:S04]  /*05e0*/  UIADD3.X UR7, URZ, UR5, URZ, UP0, !UPT ;  /* 0x000000053f077290 */ /* 0x000fc800087fe43f */
[----:B------:R-:W-:Y:S01]  /*05f0*/  USHF.L.U64.HI UR6, UR6, 0xa, UR7 ;  /* 0x0000000a06067899 */ /* 0x000fe20008010207 */
[----:B--2---:R-:W-:-:S04]  /*0600*/  @!P3 FMNMX R0, R0, R13, !PT ;  /* 0x0000000d0000b209 */ /* 0x004fc80007800000 */
[----:B---3--:R-:W-:Y:S02]  /*0610*/  @!P5 FMNMX R0, R0, R17, !PT ;  /* 0x000000110000d209 */ /* 0x008fe40007800000 */
[C---:B------:R-:W-:Y:S02]  /*0620*/  IADD3 R17, P3, R22.reuse, 0x800, RZ ;  /* 0x0000080016117810 */ /* 0x040fe40007f7e0ff */
[----:B------:R-:W-:Y:S02]  /*0630*/  IADD3 R13, P5, R22, 0xc00, RZ ;  /* 0x00000c00160d7810 */ /* 0x000fe40007fbe0ff */
[----:B----4-:R-:W-:Y:S01]  /*0640*/  @!P4 FMNMX R0, R0, R19, !PT ;  /* 0x000000130000c209 */ /* 0x010fe20007800000 */
[--C-:B------:R-:W-:Y:S01]  /*0650*/  IMAD.X R14, RZ, RZ, R24.reuse, P3 ;  /* 0x000000ffff0e7224 */ /* 0x100fe200018e0618 */
[----:B------:R-:W-:Y:S01]  /*0660*/  ISETP.GE.U32.AND P3, PT, R13, c[0x0][0x170], PT ;  /* 0x00005c000d007a0c */ /* 0x000fe20003f66070 */
[----:B------:R-:W-:Y:S01]  /*0670*/  IMAD.X R13, RZ, RZ, R24, P5 ;  /* 0x000000ffff0d7224 */ /* 0x000fe200028e0618 */
[----:B------:R-:W-:-:S02]  /*0680*/  ISETP.GE.U32.AND P4, PT, R17, c[0x0][0x170], PT ;  /* 0x00005c0011007a0c */ /* 0x000fc40003f86070 */
[----:B-----5:R-:W-:Y:S02]  /*0690*/  @!P1 FMNMX R0, R0, R21, !PT ;  /* 0x0000001500009209 */ /* 0x020fe40007800000 */
[----:B------:R-:W-:Y:S02]  /*06a0*/  IADD3 R20, P1, R2, UR8, RZ ;  /* 0x0000000802147c10 */ /* 0x000fe4000ff3e0ff */
[----:B------:R-:W-:Y:S02]  /*06b0*/  ISETP.GE.AND.EX P3, PT, R13, c[0x0][0x174], PT, P3 ;  /* 0x00005d000d007a0c */ /* 0x000fe40003f66330 */
[----:B------:R-:W-:Y:S02]  /*06c0*/  ISETP.GE.AND.EX P4, PT, R14, c[0x0][0x174], PT, P4 ;  /* 0x00005d000e007a0c */ /* 0x000fe40003f86340 */
[----:B------:R-:W-:Y:S01]  /*06d0*/  IADD3 R13, P5, R8, UR8, RZ ;  /* 0x00000008080d7c10 */ /* 0x000fe2000ffbe0ff */
[----:B------:R-:W-:Y:S01]  /*06e0*/  IMAD.X R22, RZ, RZ, UR6, P1 ;  /* 0x00000006ff167e24 */ /* 0x000fe200088e06ff */
[----:B------:R-:W-:-:S02]  /*06f0*/  @!P2 FMNMX R0, R0, R23, !PT ;  /* 0x000000170000a209 */ /* 0x000fc40007800000 */
[----:B------:R-:W-:Y:S02]  /*0700*/  ISETP.GE.U32.AND P2, PT, R20, c[0x0][0x170], PT ;  /* 0x00005c0014007a0c */ /* 0x000fe40003f46070 */
[----:B------:R-:W-:Y:S02]  /*0710*/  IADD3.X R18, R12, UR6, RZ, P5, !PT ;  /* 0x000000060c127c10 */ /* 0x000fe4000affe4ff */
[C---:B------:R-:W-:Y:S02]  /*0720*/  LEA R14, P5, R13.reuse, c[0x0][0x160], 0x2 ;  /* 0x000058000d0e7a11 */ /* 0x040fe400078a10ff */
[----:B------:R-:W-:Y:S02]  /*0730*/  IADD3 R19, P1, R20, 0x400, RZ ;  /* 0x0000040014137810 */ /* 0x000fe40007f3e0ff */
[----:B------:R-:W-:Y:S02]  /*0740*/  ISETP.GE.AND.EX P2, PT, R22, c[0x0][0x174], PT, P2 ;  /* 0x00005d0016007a0c */ /* 0x000fe40003f46320 */
[----:B------:R-:W-:Y:S01]  /*0750*/  LEA.HI.X R15, R13, c[0x0][0x164], R18, 0x2, P5 ;  /* 0x000059000d0f7a11 */ /* 0x000fe200028f1412 */
[----:B------:R-:W-:Y:S01]  /*0760*/  IMAD.X R21, RZ, RZ, R22, P1 ;  /* 0x000000ffff157224 */ /* 0x000fe200008e0616 */
[----:B------:R-:W-:Y:S01]  /*0770*/  IADD3 R17, P5, R20, 0x800, RZ ;  /* 0x0000080014117810 */ /* 0x000fe20007fbe0ff */
[----:B------:R-:W2:Y:S01]  /*0780*/  @!P4 LDG.E.CONSTANT R13, [R10.64+0x2000] ;  /* 0x0020000c0a0dc981 */ /* 0x000ea2000c1e9900 */
[----:B------:R-:W-:-:S03]  /*0790*/  ISETP.GE.U32.AND P1, PT, R19, c[0x0][0x170], PT ;  /* 0x00005c0013007a0c */ /* 0x000fc60003f26070 */
[----:B------:R-:W-:Y:S01]  /*07a0*/  IMAD.X R18, RZ, RZ, R22, P5 ;  /* 0x000000ffff127224 */ /* 0x000fe200028e0616 */
[----:B------:R-:W-:Y:S02]  /*07b0*/  ISETP.GE.AND.EX P1, PT, R21, c[0x0][0x174], PT, P1 ;  /* 0x00005d0015007a0c */ /* 0x000fe40003f26310 */
[----:B------:R-:W-:Y:S01]  /*07c0*/  ISETP.GE.U32.AND P5, PT, R17, c[0x0][0x170], PT ;  /* 0x00005c0011007a0c */ /* 0x000fe20003fa6070 */
[----:B------:R-:W3:Y:S04]  /*07d0*/  @!P2 LDG.E.CONSTANT R19, [R14.64] ;  /* 0x0000000c0e13a981 */ /* 0x000ee8000c1e9900 */
[----:B------:R0:W4:Y:S01]  /*07e0*/  @!P3 LDG.E.CONSTANT R17, [R10.64+0x3000] ;  /* 0x0030000c0a11b981 */ /* 0x000122000c1e9900 */
[----:B------:R-:W-:-:S05]  /*07f0*/  ISETP.GE.AND.EX P5, PT, R18, c[0x0][0x174], PT, P5 ;  /* 0x00005d0012007a0c */ /* 0x000fca0003fa6350 */
[----:B------:R-:W5:Y:S08]  /*0800*/  @!P1 LDG.E.CONSTANT R21, [R14.64+0x1000] ;  /* 0x0010000c0e159981 */ /* 0x000f70000c1e9900 */
[----:B------:R-:W5:Y:S01]  /*0810*/  @!P5 LDG.E.CONSTANT R23, [R14.64+0x2000] ;  /* 0x0020000c0e17d981 */ /* 0x000f62000c1e9900 */
[----:B------:R-:W-:-:S04]  /*0820*/  UIADD3 UR6, UP0, UR4, 0xc, URZ ;  /* 0x0000000c04067890 */ /* 0x000fc8000ff1e03f */
[----:B------:R-:W-:Y:S02]  /*0830*/  UIADD3.X UR7, URZ, UR5, URZ, UP0, !UPT ;  /* 0x000000053f077290 */ /* 0x000fe400087fe43f */
[----:B------:R-:W-:Y:S02]  /*0840*/  USHF.L.U32 UR8, UR6, 0xa, URZ ;  /* 0x0000000a06087899 */ /* 0x000fe4000800063f */
[----:B------:R-:W-:Y:S01]  /*0850*/  USHF.L.U64.HI UR6, UR6, 0xa, UR7 ;  /* 0x0000000a06067899 */ /* 0x000fe20008010207 */
[----:B--2---:R-:W-:Y:S02]  /*0860*/  @!P4 FMNMX R0, R0, R13, !PT ;  /* 0x0000000d0000c209 */ /* 0x004fe40007800000 */
[----:B0-----:R-:W-:-:S05]  /*0870*/  IADD3 R10, P4, R20, 0xc00, RZ ;  /* 0x00000c00140a7810 */ /* 0x001fca0007f9e0ff */
[----:B------:R-:W-:Y:S01]  /*0880*/  IMAD.X R13, RZ, RZ, R22, P4 ;  /* 0x000000ffff0d7224 */ /* 0x000fe200020e0616 */
[----:B----4-:R-:W-:Y:S02]  /*0890*/  @!P3 FMNMX R0, R0, R17, !PT ;  /* 0x000000110000b209 */ /* 0x010fe40007800000 */
[----:B------:R-:W-:Y:S02]  /*08a0*/  IADD3 R11, P3, R8, UR8, RZ ;  /* 0x00000008080b7c10 */ /* 0x000fe4000ff7e0ff */
[----:B---3--:R-:W-:Y:S02]  /*08b0*/  @!P2 FMNMX R0, R0, R19, !PT ;  /* 0x000000130000a209 */ /* 0x008fe40007800000 */
[----:B------:R-:W-:Y:S02]  /*08c0*/  ISETP.GE.U32.AND P2, PT, R10, c[0x0][0x170], PT ;  /* 0x00005c000a007a0c */ /* 0x000fe40003f46070 */
[----:B------:R-:W-:Y:S02]  /*08d0*/  IADD3.X R18, R12, UR6, RZ, P3, !PT ;  /* 0x000000060c127c10 */ /* 0x000fe40009ffe4ff */
[----:B------:R-:W-:-:S02]  /*08e0*/  LEA R10, P4, R11, c[0x0][0x160], 0x2 ;  /* 0x000058000b0a7a11 */ /* 0x000fc400078810ff */
[----:B------:R-:W-:Y:S02]  /*08f0*/  IADD3 R17, P3, R2, UR8, RZ ;  /* 0x0000000802117c10 */ /* 0x000fe4000ff7e0ff */
[----:B------:R-:W-:Y:S02]  /*0900*/  LEA.HI.X R11, R11, c[0x0][0x164], R18, 0x2, P4 ;  /* 0x000059000b0b7a11 */ /* 0x000fe400020f1412 */
[----:B-----5:R-:W-:Y:S01]  /*0910*/  @!P1 FMNMX R0, R0, R21, !PT ;  /* 0x0000001500009209 */ /* 0x020fe20007800000 */
[----:B------:R-:W-:Y:S01]  /*0920*/  IMAD.X R18, RZ, RZ, UR6, P3 ;  /* 0x00000006ff127e24 */ /* 0x000fe200098e06ff */
[----:B------:R-:W-:Y:S02]  /*0930*/  ISETP.GE.AND.EX P2, PT, R13, c[0x0][0x174], PT, P2 ;  /* 0x00005d000d007a0c */ /* 0x000fe40003f46320 */
[C---:B------:R-:W-:Y:S02]  /*0940*/  ISETP.GE.U32.AND P1, PT, R17.reuse, c[0x0][0x170], PT ;  /* 0x00005c0011007a0c */ /* 0x040fe40003f26070 */
[----:B------:R-:W-:-:S02]  /*0950*/  IADD3 R13, P4, R17, 0x400, RZ ;  /* 0x00000400110d7810 */ /* 0x000fc40007f9e0ff */
[----:B------:R-:W-:Y:S02]  /*0960*/  ISETP.GE.AND.EX P1, PT, R18, c[0x0][0x174], PT, P1 ;  /* 0x00005d0012007a0c */ /* 0x000fe40003f26310 */
[----:B------:R-:W-:Y:S01]  /*0970*/  @!P5 FMNMX R0, R0, R23, !PT ;  /* 0x000000170000d209 */ /* 0x000fe20007800000 */
[--C-:B------:R-:W-:Y:S01]  /*0980*/  IMAD.X R21, RZ, RZ, R18.reuse, P4 ;  /* 0x000000ffff157224 */ /* 0x100fe200020e0612 */
[----:B------:R-:W-:Y:S02]  /*0990*/  ISETP.GE.U32.AND P3, PT, R13, c[0x0][0x170], PT ;  /* 0x00005c000d007a0c */ /* 0x000fe40003f66070 */
[C---:B------:R-:W-:Y:S01]  /*09a0*/  IADD3 R19, P5, R17.reuse, 0x800, RZ ;  /* 0x0000080011137810 */ /* 0x040fe20007fbe0ff */
[----:B------:R-:W2:Y:S01]  /*09b0*/  @!P2 LDG.E.CONSTANT R15, [R14.64+0x3000] ;  /* 0x0030000c0e0fa981 */ /* 0x000ea2000c1e9900 */
[----:B------:R-:W-:Y:S02]  /*09c0*/  IADD3 R13, P4, R17, 0xc00, RZ ;  /* 0x00000c00110d7810 */ /* 0x000fe40007f9e0ff */
[----:B------:R-:W-:Y:S01]  /*09d0*/  ISETP.GE.AND.EX P3, PT, R21, c[0x0][0x174], PT, P3 ;  /* 0x00005d0015007a0c */ /* 0x000fe20003f66330 */
[--C-:B------:R-:W-:Y:S01]  /*09e0*/  IMAD.X R20, RZ, RZ, R18.reuse, P5 ;  /* 0x000000ffff147224 */ /* 0x100fe200028e0612 */
[----:B------:R-:W-:Y:S01]  /*09f0*/  ISETP.GE.U32.AND P5, PT, R19, c[0x0][0x170], PT ;  /* 0x00005c0013007a0c */ /* 0x000fe20003fa6070 */
[----:B------:R-:W-:Y:S01]  /*0a00*/  IMAD.X R17, RZ, RZ, R18, P4 ;  /* 0x000000ffff117224 */ /* 0x000fe200020e0612 */
[----:B------:R-:W-:-:S02]  /*0a10*/  ISETP.GE.U32.AND P4, PT, R13, c[0x0][0x170], PT ;  /* 0x00005c000d007a0c */ /* 0x000fc40003f86070 */
[----:B------:R-:W3:Y:S01]  /*0a20*/  @!P1 LDG.E.CONSTANT R13, [R10.64] ;  /* 0x0000000c0a0d9981 */ /* 0x000ee2000c1e9900 */
[----:B------:R-:W-:Y:S02]  /*0a30*/  ISETP.GE.AND.EX P5, PT, R20, c[0x0][0x174], PT, P5 ;  /* 0x00005d0014007a0c */ /* 0x000fe40003fa6350 */
[----:B------:R-:W-:-:S04]  /*0a40*/  ISETP.GE.AND.EX P4, PT, R17, c[0x0][0x174], PT, P4 ;  /* 0x00005d0011007a0c */ /* 0x000fc80003f86340 */
[----:B------:R-:W4:Y:S07]  /*0a50*/  @!P3 LDG.E.CONSTANT R17, [R10.64+0x1000] ;  /* 0x0010000c0a11b981 */ /* 0x000f2e000c1e9900 */
[----:B------:R-:W5:Y:S04]  /*0a60*/  @!P5 LDG.E.CONSTANT R19, [R10.64+0x2000] ;  /* 0x0020000c0a13d981 */ /* 0x000f68000c1e9900 */
[----:B------:R-:W5:Y:S01]  /*0a70*/  @!P4 LDG.E.CONSTANT R21, [R10.64+0x3000] ;  /* 0x0030000c0a15c981 */ /* 0x000f62000c1e9900 */
[----:B------:R-:W-:-:S04]  /*0a80*/  UIADD3 UR4, UP0, UR4, 0x10, URZ ;  /* 0x0000001004047890 */ /* 0x000fc8000ff1e03f */
[----:B------:R-:W-:Y:S01]  /*0a90*/  UIADD3.X UR5, URZ, UR5, URZ, UP0, !UPT ;  /* 0x000000053f057290 */ /* 0x000fe200087fe43f */
[----:B--2---:R-:W-:Y:S02]  /*0aa0*/  @!P2 FMNMX R0, R0, R15, !PT ;  /* 0x0000000f0000a209 */ /* 0x004fe40007800000 */
[----:B------:R-:W-:-:S04]  /*0ab0*/  IADD3 R6, P2, R6, -0x10, RZ ;  /* 0xfffffff006067810 */ /* 0x000fc80007f5e0ff */
[----:B------:R-:W-:Y:S02]  /*0ac0*/  IADD3.X R5, R5, -0x1, RZ, P2, !PT ;  /* 0xffffffff05057810 */ /* 0x000fe400017fe4ff */
[----:B---3--:R-:W-:Y:S02]  /*0ad0*/  @!P1 FMNMX R0, R0, R13, !PT ;  /* 0x0000000d00009209 */ /* 0x008fe40007800000 */
[----:B------:R-:W-:-:S04]  /*0ae0*/  ISETP.GT.U32.AND P1, PT, R6, 0xc, PT ;  /* 0x0000000c0600780c */ /* 0x000fc80003f24070 */
[----:B------:R-:W-:Y:S02]  /*0af0*/  ISETP.GT.AND.EX P1, PT, R5, RZ, PT, P1 ;  /* 0x000000ff0500720c */ /* 0x000fe40003f24310 */
[----:B----4-:R-:W-:-:S04]  /*0b00*/  @!P3 FMNMX R0, R0, R17, !PT ;  /* 0x000000110000b209 */ /* 0x010fc80007800000 */
[----:B-----5:R-:W-:-:S04]  /*0b10*/  @!P5 FMNMX R0, R0, R19, !PT ;  /* 0x000000130000d209 */ /* 0x020fc80007800000 */
[----:B------:R-:W-:-:S03]  /*0b20*/  @!P4 FMNMX R0, R0, R21, !PT ;  /* 0x000000150000c209 */ /* 0x000fc60007800000 */
[----:B------:R-:W-:Y:S05]  /*0b30*/  @P1 BRA `(.L_x_304) ;  /* 0xfffff77000001947 */ /* 0x000fea000383ffff */
.L_x_303:
[----:B------:R-:W-:-:S04]  /*0b40*/  ISETP.GT.U32.AND P1, PT, R6, 0x4, PT ;  /* 0x000000040600780c */ /* 0x000fc80003f24070 */
[----:B------:R-:W-:-:S13]  /*0b50*/  ISETP.GT.AND.EX P1, PT, R5, RZ, PT, P1 ;  /* 0x000000ff0500720c */ /* 0x000fda0003f24310 */
[----:B------:R-:W-:Y:S05]  /*0b60*/  @!P1 BRA `(.L_x_305) ;  /* 0x0000049000009947 */ /* 0x000fea0003800000 */
[----:B------:R-:W-:Y:S01]  /*0b70*/  USHF.L.U32 UR6, UR4, 0xa, URZ ;  /* 0x0000000a04067899 */ /* 0x000fe2000800063f */
[----:B------:R-:W-:Y:S01]  /*0b80*/  IMAD.MOV.U32 R8, RZ, RZ, R2 ;  /* 0x000000ffff087224 */ /* 0x000fe200078e0002 */
[----:B------:R-:W-:Y:S01]  /*0b90*/  USHF.L.U64.HI UR7, UR4, 0xa, UR5 ;  /* 0x0000000a04077899 */ /* 0x000fe20008010205 */
[----:B------:R-:W-:-:S03]  /*0ba0*/  IMAD.MOV.U32 R9, RZ, RZ, RZ ;  /* 0x000000ffff097224 */ /* 0x000fc600078e00ff */
[----:B------:R-:W-:Y:S01]  /*0bb0*/  IADD3 R15, P0, R2, UR6, RZ ;  /* 0x00000006020f7c10 */ /* 0x000fe2000ff1e0ff */
[----:B-1----:R-:W-:-:S03]  /*0bc0*/  IMAD.WIDE.U32 R10, R7, c[0x0][0x170], R8 ;  /* 0x00005c00070a7a25 */ /* 0x002fc600078e0008 */
[----:B------:R-:W-:Y:S01]  /*0bd0*/  ISETP.GE.U32.AND P4, PT, R15, c[0x0][0x170], PT ;  /* 0x00005c000f007a0c */ /* 0x000fe20003f86070 */
[----:B------:R-:W-:Y:S01]  /*0be0*/  IMAD.X R17, RZ, RZ, UR7, P0 ;  /* 0x00000007ff117e24 */ /* 0x000fe200080e06ff */
[----:B------:R-:W-:Y:S01]  /*0bf0*/  IADD3 R9, P0, R10, UR6, RZ ;  /* 0x000000060a097c10 */ /* 0x000fe2000ff1e0ff */
[----:B------:R-:W-:Y:S01]  /*0c00*/  IMAD R18, R7, c[0x0][0x174], R11 ;  /* 0x00005d0007127a24 */ /* 0x000fe200078e020b */
[----:B------:R-:W-:Y:S02]  /*0c10*/  IADD3 R11, P2, R15, 0x400, RZ ;  /* 0x000004000f0b7810 */ /* 0x000fe40007f5e0ff */
[----:B------:R-:W-:Y:S02]  /*0c20*/  ISETP.GE.AND.EX P4, PT, R17, c[0x0][0x174], PT, P4 ;  /* 0x00005d0011007a0c */ /* 0x000fe40003f86340 */
[----:B------:R-:W-:Y:S02]  /*0c30*/  IADD3.X R12, R18, UR7, RZ, P0, !PT ;  /* 0x00000007120c7c10 */ /* 0x000fe400087fe4ff */
[----:B------:R-:W-:-:S02]  /*0c40*/  LEA R8, P0, R9, c[0x0][0x160], 0x2 ;  /* 0x0000580009087a11 */ /* 0x000fc400078010ff */
[----:B------:R-:W-:Y:S01]  /*0c50*/  ISETP.GE.U32.AND P1, PT, R11, c[0x0][0x170], PT ;  /* 0x00005c000b007a0c */ /* 0x000fe20003f26070 */
[----:B------:R-:W-:Y:S01]  /*0c60*/  IMAD.X R11, RZ, RZ, R17, P2 ;  /* 0x000000ffff0b7224 */ /* 0x000fe200010e0611 */
[----:B------:R-:W-:-:S04]  /*0c70*/  LEA.HI.X R9, R9, c[0x0][0x164], R12, 0x2, P0 ;  /* 0x0000590009097a11 */ /* 0x000fc800000f140c */
[----:B------:R-:W-:Y:S02]  /*0c80*/  ISETP.GE.AND.EX P1, PT, R11, c[0x0][0x174], PT, P1 ;  /* 0x00005d000b007a0c */ /* 0x000fe40003f26310 */
[----:B------:R-:W2:Y:S11]  /*0c90*/  @!P4 LDG.E.CONSTANT R11, [R8.64] ;  /* 0x0000000c080bc981 */ /* 0x000eb6000c1e9900 */
[----:B------:R-:W3:Y:S01]  /*0ca0*/  @!P1 LDG.E.CONSTANT R13, [R8.64+0x1000] ;  /* 0x0010000c080d9981 */ /* 0x000ee2000c1e9900 */
[----:B------:R-:W-:Y:S01]  /*0cb0*/  UIADD3 UR4, UP0, UR4, 0x4, URZ ;  /* 0x0000000404047890 */ /* 0x000fe2000ff1e03f */
[----:B------:R-:W-:-:S03]  /*0cc0*/  IADD3 R14, P2, R15, 0x800, RZ ;  /* 0x000008000f0e7810 */ /* 0x000fc60007f5e0ff */
[----:B------:R-:W-:Y:S01]  /*0cd0*/  USHF.L.U32 UR6, UR4, 0xa, URZ ;  /* 0x0000000a04067899 */ /* 0x000fe2000800063f */
[----:B------:R-:W-:Y:S01]  /*0ce0*/  ISETP.GE.U32.AND P0, PT, R14, c[0x0][0x170], PT ;  /* 0x00005c000e007a0c */ /* 0x000fe20003f06070 */
[----:B------:R-:W-:Y:S01]  /*0cf0*/  UIADD3.X UR5, URZ, UR5, URZ, UP0, !UPT ;  /* 0x000000053f057290 */ /* 0x000fe200087fe43f */
[----:B------:R-:W-:-:S03]  /*0d00*/  IMAD.X R19, RZ, RZ, R17, P2 ;  /* 0x000000ffff137224 */ /* 0x000fc600010e0611 */
[----:B------:R-:W-:Y:S01]  /*0d10*/  USHF.L.U64.HI UR7, UR4, 0xa, UR5 ;  /* 0x0000000a04077899 */ /* 0x000fe20008010205 */
[----:B------:R-:W-:Y:S02]  /*0d20*/  IADD3 R12, P3, R10, UR6, RZ ;  /* 0x000000060a0c7c10 */ /* 0x000fe4000ff7e0ff */
[----:B------:R-:W-:Y:S02]  /*0d30*/  IADD3 R10, P5, R15, 0xc00, RZ ;  /* 0x00000c000f0a7810 */ /* 0x000fe40007fbe0ff */
[----:B------:R-:W-:Y:S02]  /*0d40*/  IADD3 R15, P2, R2, UR6, RZ ;  /* 0x00000006020f7c10 */ /* 0x000fe4000ff5e0ff */
[----:B------:R-:W-:Y:S01]  /*0d50*/  ISETP.GE.AND.EX P0, PT, R19, c[0x0][0x174], PT, P0 ;  /* 0x00005d0013007a0c */ /* 0x000fe20003f06300 */
[----:B------:R-:W-:Y:S01]  /*0d60*/  IMAD.X R14, RZ, RZ, R17, P5 ;  /* 0x000000ffff0e7224 */ /* 0x000fe200028e0611 */
[----:B------:R-:W-:Y:S02]  /*0d70*/  ISETP.GE.U32.AND P5, PT, R15, c[0x0][0x170], PT ;  /* 0x00005c000f007a0c */ /* 0x000fe40003fa6070 */
[----:B--2---:R-:W-:-:S02]  /*0d80*/  @!P4 FMNMX R0, R0, R11, !PT ;  /* 0x0000000b0000c209 */ /* 0x004fc40007800000 */
[----:B------:R-:W-:Y:S02]  /*0d90*/  ISETP.GE.U32.AND P4, PT, R10, c[0x0][0x170], PT ;  /* 0x00005c000a007a0c */ /* 0x000fe40003f86070 */
[----:B------:R-:W-:Y:S02]  /*0da0*/  IADD3.X R11, R18, UR7, RZ, P3, !PT ;  /* 0x00000007120b7c10 */ /* 0x000fe40009ffe4ff */
[----:B------:R-:W-:Y:S02]  /*0db0*/  LEA R10, P3, R12, c[0x0][0x160], 0x2 ;  /* 0x000058000c0a7a11 */ /* 0x000fe400078610ff */
[----:B------:R-:W-:Y:S01]  /*0dc0*/  ISETP.GE.AND.EX P4, PT, R14, c[0x0][0x174], PT, P4 ;  /* 0x00005d000e007a0c */ /* 0x000fe20003f86340 */
[----:B------:R-:W-:Y:S01]  /*0dd0*/  IMAD.X R14, RZ, RZ, UR7, P2 ;  /* 0x00000007ff0e7e24 */ /* 0x000fe200090e06ff */
[----:B------:R-:W-:Y:S02]  /*0de0*/  LEA.HI.X R11, R12, c[0x0][0x164], R11, 0x2, P3 ;  /* 0x000059000c0b7a11 */ /* 0x000fe400018f140b */
[----:B------:R-:W-:-:S02]  /*0df0*/  IADD3 R12, P3, R15, 0x400, RZ ;  /* 0x000004000f0c7810 */ /* 0x000fc40007f7e0ff */
[----:B---3--:R-:W-:Y:S02]  /*0e00*/  @!P1 FMNMX R0, R0, R13, !PT ;  /* 0x0000000d00009209 */ /* 0x008fe40007800000 */
[----:B------:R-:W-:Y:S01]  /*0e10*/  ISETP.GE.U32.AND P2, PT, R12, c[0x0][0x170], PT ;  /* 0x00005c000c007a0c */ /* 0x000fe20003f46070 */
[--C-:B------:R-:W-:Y:S01]  /*0e20*/  IMAD.X R13, RZ, RZ, R14.reuse, P3 ;  /* 0x000000ffff0d7224 */ /* 0x100fe200018e060e */
[C---:B------:R-:W-:Y:S02]  /*0e30*/  IADD3 R12, P1, R15.reuse, 0x800, RZ ;  /* 0x000008000f0c7810 */ /* 0x040fe40007f3e0ff */
[----:B------:R-:W-:Y:S02]  /*0e40*/  ISETP.GE.AND.EX P3, PT, R14, c[0x0][0x174], PT, P5 ;  /* 0x00005d000e007a0c */ /* 0x000fe40003f66350 */
[----:B------:R-:W-:Y:S01]  /*0e50*/  ISETP.GE.U32.AND P5, PT, R12, c[0x0][0x170], PT ;  /* 0x00005c000c007a0c */ /* 0x000fe20003fa6070 */
[----:B------:R-:W-:Y:S01]  /*0e60*/  IMAD.X R17, RZ, RZ, R14, P1 ;  /* 0x000000ffff117224 */ /* 0x000fe200008e060e */
[----:B------:R-:W-:-:S02]  /*0e70*/  IADD3 R12, P1, R15, 0xc00, RZ ;  /* 0x00000c000f0c7810 */ /* 0x000fc40007f3e0ff */
[----:B------:R-:W-:Y:S01]  /*0e80*/  ISETP.GE.AND.EX P2, PT, R13, c[0x0][0x174], PT, P2 ;  /* 0x00005d000d007a0c */ /* 0x000fe20003f46320 */
[----:B------:R-:W2:Y:S04]  /*0e90*/  @!P4 LDG.E.CONSTANT R15, [R8.64+0x3000] ;  /* 0x0030000c080fc981 */ /* 0x000ea8000c1e9900 */
[----:B------:R-:W3:Y:S01]  /*0ea0*/  @!P0 LDG.E.CONSTANT R13, [R8.64+0x2000] ;  /* 0x0020000c080d8981 */ /* 0x000ee2000c1e9900 */
[----:B------:R-:W-:Y:S01]  /*0eb0*/  IMAD.X R14, RZ, RZ, R14, P1 ;  /* 0x000000ffff0e7224 */ /* 0x000fe200008e060e */
[----:B------:R-:W-:Y:S02]  /*0ec0*/  ISETP.GE.AND.EX P5, PT, R17, c[0x0][0x174], PT, P5 ;  /* 0x00005d0011007a0c */ /* 0x000fe40003fa6350 */
[----:B------:R-:W-:Y:S01]  /*0ed0*/  ISETP.GE.U32.AND P1, PT, R12, c[0x0][0x170], PT ;  /* 0x00005c000c007a0c */ /* 0x000fe20003f26070 */
[----:B------:R-:W4:Y:S03]  /*0ee0*/  @!P3 LDG.E.CONSTANT R17, [R10.64] ;  /* 0x0000000c0a11b981 */ /* 0x000f26000c1e9900 */
[----:B------:R-:W-:Y:S01]  /*0ef0*/  ISETP.GE.AND.EX P1, PT, R14, c[0x0][0x174], PT, P1 ;  /* 0x00005d000e007a0c */ /* 0x000fe20003f26310 */
[----:B------:R-:W5:Y:S06]  /*0f00*/  @!P2 LDG.E.CONSTANT R19, [R10.64+0x1000] ;  /* 0x0010000c0a13a981 */ /* 0x000f6c000c1e9900 */
[----:B------:R-:W5:Y:S06]  /*0f10*/  @!P5 LDG.E.CONSTANT R21, [R10.64+0x2000] ;  /* 0x0020000c0a15d981 */ /* 0x000f6c000c1e9900 */
[----:B------:R-:W5:Y:S01]  /*0f20*/  @!P1 LDG.E.CONSTANT R23, [R10.64+0x3000] ;  /* 0x0030000c0a179981 */ /* 0x000f62000c1e9900 */
[----:B------:R-:W-:-:S04]  /*0f30*/  UIADD3 UR4, UP0, UR4, 0x4, URZ ;  /* 0x0000000404047890 */ /* 0x000fc8000ff1e03f */
[----:B------:R-:W-:Y:S01]  /*0f40*/  UIADD3.X UR5, URZ, UR5, URZ, UP0, !UPT ;  /* 0x000000053f057290 */ /* 0x000fe200087fe43f */
[----:B---3--:R-:W-:-:S04]  /*0f50*/  @!P0 FMNMX R0, R0, R13, !PT ;  /* 0x0000000d00008209 */ /* 0x008fc80007800000 */
[----:B--2---:R-:W-:-:S04]  /*0f60*/  @!P4 FMNMX R0, R0, R15, !PT ;  /* 0x0000000f0000c209 */ /* 0x004fc80007800000 */
[----:B----4-:R-:W-:-:S04]  /*0f70*/  @!P3 FMNMX R0, R0, R17, !PT ;  /* 0x000000110000b209 */ /* 0x010fc80007800000 */
[----:B-----5:R-:W-:Y:S02]  /*0f80*/  @!P2 FMNMX R0, R0, R19, !PT ;  /* 0x000000130000a209 */ /* 0x020fe40007800000 */
[----:B------:R-:W-:Y:S02]  /*0f90*/  IADD3 R6, P2, R6, -0x4, RZ ;  /* 0xfffffffc06067810 */ /* 0x000fe40007f5e0ff */
[----:B------:R-:W-:Y:S02]  /*0fa0*/  @!P5 FMNMX R0, R0, R21, !PT ;  /* 0x000000150000d209 */ /* 0x000fe40007800000 */
[----:B------:R-:W-:Y:S02]  /*0fb0*/  IADD3 R6, P3, R6, -0x4, RZ ;  /* 0xfffffffc06067810 */ /* 0x000fe40007f7e0ff */
[----:B------:R-:W-:Y:S02]  /*0fc0*/  IADD3.X R5, R5, -0x1, RZ, P2, !PT ;  /* 0xffffffff05057810 */ /* 0x000fe400017fe4ff */
[----:B------:R-:W-:-:S02]  /*0fd0*/  PLOP3.LUT P0, PT, PT, PT, PT, 0x8, 0x0 ;  /* 0x000000000000781c */ /* 0x000fc40003f0e170 */
[----:B------:R-:W-:Y:S02]  /*0fe0*/  @!P1 FMNMX R0, R0, R23, !PT ;  /* 0x0000001700009209 */ /* 0x000fe40007800000 */
[----:B------:R-:W-:-:S02]  /*0ff0*/  IADD3.X R5, R5, -0x1, RZ, P3, !PT ;  /* 0xffffffff05057810 */ /* 0x000fc40001ffe4ff */
.L_x_305:
[----:B------:R-:W-:-:S04]  /*1000*/  ISETP.NE.U32.AND P1, PT, R6, RZ, PT ;  /* 0x000000ff0600720c */ /* 0x000fc80003f25070 */
[----:B------:R-:W-:-:S13]  /*1010*/  ISETP.NE.OR.EX P0, PT, R5, RZ, P0, P1 ;  /* 0x000000ff0500720c */ /* 0x000fda0000705710 */
[----:B------:R-:W-:Y:S05]  /*1020*/  @!P0 BRA `(.L_x_301) ;  /* 0x0000029000008947 */ /* 0x000fea0003800000 */
.L_x_302:
[----:B0-----:R-:W-:Y:S02]  /*1030*/  IMAD.MOV.U32 R8, RZ, RZ, R2 ;  /* 0x000000ffff087224 */ /* 0x001fe400078e0002 */
[----:B------:R-:W-:-:S04]  /*1040*/  IMAD.MOV.U32 R9, RZ, RZ, RZ ;  /* 0x000000ffff097224 */ /* 0x000fc800078e00ff */
[----:B-1----:R-:W-:-:S04]  /*1050*/  IMAD.WIDE.U32 R10, R7, c[0x0][0x170], R8 ;  /* 0x00005c00070a7a25 */ /* 0x002fc800078e0008 */
[----:B------:R-:W-:-:S02]  /*1060*/  IMAD R14, R7, c[0x0][0x174], R11 ;  /* 0x00005d00070e7a24 */ /* 0x000fc400078e020b */
.L_x_306:
[----:B------:R-:W-:Y:S02]  /*1070*/  USHF.L.U32 UR6, UR4, 0xa, URZ ;  /* 0x0000000a04067899 */ /* 0x000fe4000800063f */
[----:B------:R-:W-:-:S04]  /*1080*/  USHF.L.U64.HI UR7, UR4, 0xa, UR5 ;  /* 0x0000000a04077899 */ /* 0x000fc80008010205 */
[----:B------:R-:W-:Y:S02]  /*1090*/  IADD3 R7, P0, R2, UR6, RZ ;  /* 0x0000000602077c10 */ /* 0x000fe4000ff1e0ff */
[----:B------:R-:W-:Y:S02]  /*10a0*/  IADD3 R9, P5, R10, UR6, RZ ;  /* 0x000000060a097c10 */ /* 0x000fe4000ffbe0ff */
[C---:B------:R-:W-:Y:S01]  /*10b0*/  IADD3 R8, P4, R7.reuse, 0x400, RZ ;  /* 0x0000040007087810 */ /* 0x040fe20007f9e0ff */
[----:B------:R-:W-:Y:S01]  /*10c0*/  IMAD.X R13, RZ, RZ, UR7, P0 ;  /* 0x00000007ff0d7e24 */ /* 0x000fe200080e06ff */
[C---:B------:R-:W-:Y:S02]  /*10d0*/  ISETP.GE.U32.AND P1, PT, R7.reuse, c[0x0][0x170], PT ;  /* 0x00005c0007007a0c */ /* 0x040fe40003f26070 */
[----:B------:R-:W-:Y:S01]  /*10e0*/  ISETP.GE.U32.AND P2, PT, R8, c[0x0][0x170], PT ;  /* 0x00005c0008007a0c */ /* 0x000fe20003f46070 */
[----:B------:R-:W-:Y:S01]  /*10f0*/  IMAD.X R15, RZ, RZ, R13, P4 ;  /* 0x000000ffff0f7224 */ /* 0x000fe200020e060d */
[----:B------:R-:W-:-:S02]  /*1100*/  IADD3 R8, P3, R7, 0x800, RZ ;  /* 0x0000080007087810 */ /* 0x000fc40007f7e0ff */
[----:B------:R-:W-:Y:S02]  /*1110*/  ISETP.GE.AND.EX P1, PT, R13, c[0x0][0x174], PT, P1 ;  /* 0x00005d000d007a0c */ /* 0x000fe40003f26310 */
[----:B------:R-:W-:Y:S02]  /*1120*/  IADD3.X R12, R14, UR7, RZ, P5, !PT ;  /* 0x000000070e0c7c10 */ /* 0x000fe4000affe4ff */
[----:B------:R-:W-:Y:S02]  /*1130*/  IADD3 R7, P5, R7, 0xc00, RZ ;  /* 0x00000c0007077810 */ /* 0x000fe40007fbe0ff */
[----:B------:R-:W-:Y:S02]  /*1140*/  ISETP.GE.U32.AND P0, PT, R8, c[0x0][0x170], PT ;  /* 0x00005c0008007a0c */ /* 0x000fe40003f06070 */
[----:B------:R-:W-:Y:S02]  /*1150*/  LEA R8, P4, R9, c[0x0][0x160], 0x2 ;  /* 0x0000580009087a11 */ /* 0x000fe400078810ff */
[----:B------:R-:W-:Y:S01]  /*1160*/  ISETP.GE.AND.EX P2, PT, R15, c[0x0][0x174], PT, P2 ;  /* 0x00005d000f007a0c */ /* 0x000fe20003f46320 */
[--C-:B------:R-:W-:Y:S01]  /*1170*/  IMAD.X R15, RZ, RZ, R13.reuse, P3 ;  /* 0x000000ffff0f7224 */ /* 0x100fe200018e060d */
[----:B------:R-:W-:Y:S01]  /*1180*/  ISETP.GE.U32.AND P3, PT, R7, c[0x0][0x170], PT ;  /* 0x00005c0007007a0c */ /* 0x000fe20003f66070 */
[----:B------:R-:W-:Y:S01]  /*1190*/  IMAD.X R7, RZ, RZ, R13, P5 ;  /* 0x000000ffff077224 */ /* 0x000fe200028e060d */
[----:B------:R-:W-:-:S02]  /*11a0*/  LEA.HI.X R9, R9, c[0x0][0x164], R12, 0x2, P4 ;  /* 0x0000590009097a11 */ /* 0x000fc400020f140c */
[----:B------:R-:W-:Y:S02]  /*11b0*/  ISETP.GE.AND.EX P0, PT, R15, c[0x0][0x174], PT, P0 ;  /* 0x00005d000f007a0c */ /* 0x000fe40003f06300 */
[----:B------:R-:W-:Y:S02]  /*11c0*/  ISETP.GE.AND.EX P3, PT, R7, c[0x0][0x174], PT, P3 ;  /* 0x00005d0007007a0c */ /* 0x000fe40003f66330 */
[----:B------:R-:W2:Y:S04]  /*11d0*/  @!P1 LDG.E.CONSTANT R7, [R8.64] ;  /* 0x0000000c08079981 */ /* 0x000ea8000c1e9900 */
[----:B------:R-:W3:Y:S05]  /*11e0*/  @!P2 LDG.E.CONSTANT R13, [R8.64+0x1000] ;  /* 0x0010000c080da981 */ /* 0x000eea000c1e9900 */
[----:B------:R-:W4:Y:S04]  /*11f0*/  @!P0 LDG.E.CONSTANT R15, [R8.64+0x2000] ;  /* 0x0020000c080f8981 */ /* 0x000f28000c1e9900 */
[----:B------:R-:W5:Y:S01]  /*1200*/  @!P3 LDG.E.CONSTANT R17, [R8.64+0x3000] ;  /* 0x0030000c0811b981 */ /* 0x000f62000c1e9900 */
[----:B------:R-:W-:Y:S01]  /*1210*/  IADD3 R6, P4, R6, -0x4, RZ ;  /* 0xfffffffc06067810 */ /* 0x000fe20007f9e0ff */
[----:B------:R-:W-:-:S03]  /*1220*/  UIADD3 UR4, UP0, UR4, 0x4, URZ ;  /* 0x0000000404047890 */ /* 0x000fc6000ff1e03f */
[----:B------:R-:W-:Y:S01]  /*1230*/  IADD3.X R5, R5, -0x1, RZ, P4, !PT ;  /* 0xffffffff05057810 */ /* 0x000fe200027fe4ff */
[----:B------:R-:W-:Y:S01]  /*1240*/  UIADD3.X UR5, URZ, UR5, URZ, UP0, !UPT ;  /* 0x000000053f057290 */ /* 0x000fe200087fe43f */
[----:B--2---:R-:W-:Y:S02]  /*1250*/  @!P1 FMNMX R0, R0, R7, !PT ;  /* 0x0000000700009209 */ /* 0x004fe40007800000 */
[----:B------:R-:W-:Y:S02]  /*1260*/  ISETP.NE.U32.AND P1, PT, R6, RZ, PT ;  /* 0x000000ff0600720c */ /* 0x000fe40003f25070 */
[----:B---3--:R-:W-:Y:S02]  /*1270*/  @!P2 FMNMX R0, R0, R13, !PT ;  /* 0x0000000d0000a209 */ /* 0x008fe40007800000 */
[----:B------:R-:W-:Y:S02]  /*1280*/  ISETP.NE.AND.EX P1, PT, R5, RZ, PT, P1 ;  /* 0x000000ff0500720c */ /* 0x000fe40003f25310 */
[----:B----4-:R-:W-:-:S04]  /*1290*/  @!P0 FMNMX R0, R0, R15, !PT ;  /* 0x0000000f00008209 */ /* 0x010fc80007800000 */
[----:B-----5:R-:W-:-:S07]  /*12a0*/  @!P3 FMNMX R0, R0, R17, !PT ;  /* 0x000000110000b209 */ /* 0x020fce0007800000 */
[----:B------:R-:W-:Y:S05]  /*12b0*/  @P1 BRA `(.L_x_306) ;  /* 0xfffffdb000001947 */ /* 0x000fea000383ffff */
.L_x_301:
[----:B------:R-:W-:-:S04]  /*12c0*/  LOP3.LUT R4, R4, 0x3, RZ, 0xc0, !PT ;  /* 0x0000000304047812 */ /* 0x000fc800078ec0ff */
[----:B------:R-:W-:-:S04]  /*12d0*/  ISETP.NE.U32.AND P0, PT, R4, RZ, PT ;  /* 0x000000ff0400720c */ /* 0x000fc80003f05070 */
[----:B------:R-:W-:-:S13]  /*12e0*/  ISETP.NE.AND.EX P0, PT, RZ, RZ, PT, P0 ;  /* 0x000000ffff00720c */ /* 0x000fda0003f05300 */
[----:B------:R-:W-:Y:S05]  /*12f0*/  @!P0 BRA `(.L_x_300) ;  /* 0x000001d000008947 */ /* 0x000fea0003800000 */
[----:B------:R-:W0:Y:S01]  /*1300*/  S2UR UR8, SR_CTAID.X ;  /* 0x00000000000879c3 */ /* 0x000e220000002500 */
[----:B------:R-:W2:Y:S01]  /*1310*/  S2R R6, SR_TID.X ;  /* 0x0000000000067919 */ /* 0x000ea20000002100 */
[----:B------:R-:W-:Y:S01]  /*1320*/  USHF.L.U64.HI UR7, UR4, 0xa, UR5 ;  /* 0x0000000a04077899 */ /* 0x000fe20008010205 */
[----:B------:R-:W-:Y:S01]  /*1330*/  IADD3 R4, P3, RZ, -R4, RZ ;  /* 0x80000004ff047210 */ /* 0x000fe20007f7e0ff */
[----:B------:R-:W-:Y:S02]  /*1340*/  USHF.L.U32 UR6, UR4, 0xa, URZ ;  /* 0x0000000a04067899 */ /* 0x000fe4000800063f */
[----:B------:R-:W-:Y:S02]  /*1350*/  ULDC.64 UR10, c[0x0][0x170] ;  /* 0x00005c00000a7ab9 */ /* 0x000fe40000000a00 */
[----:B------:R-:W-:Y:S01]  /*1360*/  IMAD.X R5, RZ, RZ, -0x1, P3 ;  /* 0xffffffffff057424 */ /* 0x000fe200018e06ff */
[----:B0-----:R-:W-:-:S04]  /*1370*/  UIMAD.WIDE.U32 UR4, UR8, UR10, UR6 ;  /* 0x0000000a080472a5 */ /* 0x001fc8000f8e0006 */
[----:B------:R-:W-:Y:S02]  /*1380*/  UIMAD UR5, UR8, UR11, UR5 ;  /* 0x0000000b080572a4 */ /* 0x000fe4000f8e0205 */
[C---:B--2---:R-:W-:Y:S02]  /*1390*/  IADD3 R9, P0, R6.reuse, UR4, RZ ;  /* 0x0000000406097c10 */ /* 0x044fe4000ff1e0ff */
[----:B------:R-:W-:Y:S02]  /*13a0*/  IADD3 R6, P2, R6, UR6, RZ ;  /* 0x0000000606067c10 */ /* 0x000fe4000ff5e0ff */
[----:B------:R-:W-:Y:S01]  /*13b0*/  LEA R2, P1, R9, c[0x0][0x160], 0x2 ;  /* 0x0000580009027a11 */ /* 0x000fe200078210ff */
[----:B------:R-:W-:Y:S02]  /*13c0*/  IMAD.X R8, RZ, RZ, UR5, P0 ;  /* 0x00000005ff087e24 */ /* 0x000fe400080e06ff */
[----:B-1----:R-:W-:-:S03]  /*13d0*/  IMAD.X R7, RZ, RZ, UR7, P2 ;  /* 0x00000007ff077e24 */ /* 0x002fc600090e06ff */
[----:B------:R-:W-:-:S02]  /*13e0*/  LEA.HI.X R9, R9, c[0x0][0x164], R8, 0x2, P1 ;  /* 0x0000590009097a11 */ /* 0x000fc400008f1408 */
.L_x_307:
[----:B------:R-:W-:-:S04]  /*13f0*/  ISETP.GE.U32.AND P0, PT, R6, c[0x0][0x170], PT ;  /* 0x00005c0006007a0c */ /* 0x000fc80003f06070 */
[----:B------:R-:W-:-:S13]  /*1400*/  ISETP.GE.AND.EX P0, PT, R7, c[0x0][0x174], PT, P0 ;  /* 0x00005d0007007a0c */ /* 0x000fda0003f06300 */
[----:B------:R-:W-:-:S06]  /*1410*/  @!P0 IMAD.MOV.U32 R3, RZ, RZ, R9 ;  /* 0x000000ffff038224 */ /* 0x000fcc00078e0009 */
[----:B------:R0:W2:Y:S01]  /*1420*/  @!P0 LDG.E.CONSTANT R3, [R2.64] ;  /* 0x0000000c02038981 */ /* 0x0000a2000c1e9900 */
[----:B------:R-:W-:Y:S02]  /*1430*/  IADD3 R4, P1, R4, 0x1, RZ ;  /* 0x0000000104047810 */ /* 0x000fe40007f3e0ff */
[----:B------:R-:W-:-:S03]  /*1440*/  IADD3 R6, P3, R6, 0x400, RZ ;  /* 0x0000040006067810 */ /* 0x000fc60007f7e0ff */
[----:B------:R-:W-:Y:S01]  /*1450*/  IMAD.X R5, RZ, RZ, R5, P1 ;  /* 0x000000ffff057224 */ /* 0x000fe200008e0605 */
[----:B------:R-:W-:Y:S01]  /*1460*/  ISETP.NE.U32.AND P1, PT, R4, RZ, PT ;  /* 0x000000ff0400720c */ /* 0x000fe20003f25070 */
[----:B------:R-:W-:Y:S01]  /*1470*/  IMAD.X R7, RZ, RZ, R7, P3 ;  /* 0x000000ffff077224 */ /* 0x000fe200018e0607 */
[----:B0-----:R-:W-:Y:S02]  /*1480*/  IADD3 R2, P2, R2, 0x1000, RZ ;  /* 0x0000100002027810 */ /* 0x001fe40007f5e0ff */
[----:B------:R-:W-:-:S03]  /*1490*/  ISETP.NE.AND.EX P1, PT, R5, RZ, PT, P1 ;  /* 0x000000ff0500720c */ /* 0x000fc60003f25310 */
[----:B------:R-:W-:Y:S01]  /*14a0*/  IMAD.X R9, RZ, RZ, R9, P2 ;  /* 0x000000ffff097224 */ /* 0x000fe200010e0609 */
[----:B--2---:R-:W-:-:S09]  /*14b0*/  @!P0 FMNMX R0, R0, R3, !PT ;  /* 0x0000000300008209 */ /* 0x004fd20007800000 */
[----:B------:R-:W-:Y:S05]  /*14c0*/  @P1 BRA `(.L_x_307) ;  /* 0xffffff2000001947 */ /* 0x000fea000383ffff */
.L_x_300:
[----:B------:R-:W0:Y:S01]  /*14d0*/  SHFL.DOWN PT, R3, R0, 0x10, 0x1f ;  /* 0x0a001f0000037f89 */ /* 0x000e2200000e0000 */
[----:B------:R-:W-:-:S03]  /*14e0*/  ISETP.NE.AND P0, PT, R16, RZ, PT ;  /* 0x000000ff1000720c */ /* 0x000fc60003f05270 */
[----:B------:R-:W2:Y:S01]  /*14f0*/  S2R R4, SR_TID.X ;  /* 0x0000000000047919 */ /* 0x000ea20000002100 */
[----:B0-----:R-:W-:Y:S02]  /*1500*/  FMNMX R3, R3, R0, !PT ;  /* 0x0000000003037209 */ /* 0x001fe40007800000 */
[----:B--2---:R-:W-:-:S03]  /*1510*/  LOP3.LUT P2, RZ, R4, 0x1f, RZ, 0xc0, !PT ;  /* 0x0000001f04ff7812 */ /* 0x004fc6000784c0ff */
[----:B------:R-:W0:Y:S01]  /*1520*/  SHFL.DOWN PT, R2, R3, 0x8, 0x1f ;  /* 0x09001f0003027f89 */ /* 0x000e2200000e0000 */
[----:B------:R-:W-:Y:S02]  /*1530*/  ISETP.GT.U32.AND P1, PT, R4, 0x1f, PT ;  /* 0x0000001f0400780c */ /* 0x000fe40003f24070 */
[----:B------:R-:W-:-:S07]  /*1540*/  P2R R0, PR, RZ, 0x4 ;  /* 0x00000004ff007803 */ /* 0x000fce0000000000 */
[----:B------:R-:W-:-:S04]  /*1550*/  @!P2 SHF.R.U32.HI R0, RZ, 0x3, R4 ;  /* 0x00000003ff00a819 */ /* 0x000fc80000011604 */
[----:B------:R-:W-:Y:S02]  /*1560*/  @!P2 LOP3.LUT R0, R0, 0x1ffffffc, RZ, 0xc0, !PT ;  /* 0x1ffffffc0000a812 */ /* 0x000fe400078ec0ff */
[----:B0-----:R-:W-:-:S05]  /*1570*/  FMNMX R2, R3, R2, !PT ;  /* 0x0000000203027209 */ /* 0x001fca0007800000 */
[----:B------:R-:W0:Y:S02]  /*1580*/  SHFL.DOWN PT, R5, R2, 0x4, 0x1f ;  /* 0x08801f0002057f89 */ /* 0x000e2400000e0000 */
[----:B0-----:R-:W-:-:S05]  /*1590*/  FMNMX R5, R2, R5, !PT ;  /* 0x0000000502057209 */ /* 0x001fca0007800000 */
[----:B------:R-:W0:Y:S02]  /*15a0*/  SHFL.DOWN PT, R6, R5, 0x2, 0x1f ;  /* 0x08401f0005067f89 */ /* 0x000e2400000e0000 */
[----:B0-----:R-:W-:-:S05]  /*15b0*/  FMNMX R6, R5, R6, !PT ;  /* 0x0000000605067209 */ /* 0x001fca0007800000 */
[----:B-1----:R-:W0:Y:S02]  /*15c0*/  SHFL.DOWN PT, R7, R6, 0x1, 0x1f ;  /* 0x08201f0006077f89 */ /* 0x002e2400000e0000 */
[----:B0-----:R-:W-:-:S05]  /*15d0*/  FMNMX R7, R6, R7, !PT ;  /* 0x0000000706077209 */ /* 0x001fca0007800000 */
[----:B------:R-:W-:Y:S04]  /*15e0*/  @!P2 STS [R0+0x8], R7 ;  /* 0x000008070000a388 */ /* 0x000fe80000000800 */
[----:B------:R-:W-:Y:S06]  /*15f0*/  BAR.SYNC 0x0 ;  /* 0x0000000000007b1d */ /* 0x000fec0000000000 */
[----:B------:R-:W0:Y:S01]  /*1600*/  @!P1 LDS R8, [R4.X4+0x8] ;  /* 0x0000080004089984 */ /* 0x000e220000004800 */
[----:B------:R-:W-:-:S02]  /*1610*/  P2R R0, PR, RZ, 0x2 ;  /* 0x00000002ff007803 */ /* 0x000fc40000000000 */
[----:B------:R-:W-:-:S04]  /*1620*/  ISETP.NE.AND P1, PT, R4, RZ, PT ;  /* 0x000000ff0400720c */ /* 0x000fc80003f25270 */
[----:B------:R-:W-:Y:S01]  /*1630*/  P2R R0, PR, RZ, 0x2 ;  /* 0x00000002ff007803 */ /* 0x000fe20000000000 */
[----:B------:R-:W-:Y:S01]  /*1640*/  IMAD.MOV.U32 R0, RZ, RZ, RZ ;  /* 0x000000ffff007224 */ /* 0x000fe200078e00ff */
[----:B0-----:R-:W0:Y:S02]  /*1650*/  SHFL.DOWN PT, R3, R8, 0x10, 0x1f ;  /* 0x0a001f0008037f89 */ /* 0x001e2400000e0000 */
[----:B0-----:R-:W-:-:S05]  /*1660*/  FMNMX R3, R8, R3, !PT ;  /* 0x0000000308037209 */ /* 0x001fca0007800000 */
        /* <DEDUP_REMOVED lines=32> */
[----:B------:R-:W-:-:S12]  /*1870*/  IMAD.MOV.U32 R0, RZ, RZ, RZ ;  /* 0x000000ffff007224 */ /* 0x000fd800078e00ff */
[----:B------:R-:W-:Y:S05]  /*1880*/  @!P0 BRA `(.L_x_309) ;  /* 0x000004b000008947 */ /* 0x000fea0003800000 */
[----:B01----:R-:W-:Y:S01]  /*1890*/  IMAD.MOV.U32 R2, RZ, RZ, R4 ;  /* 0x000000ffff027224 */ /* 0x003fe200078e0004 */
[----:B------:R-:W-:Y:S01]  /*18a0*/  IADD3 R14, P0, -R19, R14, RZ ;  /* 0x0000000e130e7210 */ /* 0x000fe20007f1e1ff */
[----:B------:R-:W-:-:S03]  /*18b0*/  IMAD.MOV.U32 R3, RZ, RZ, RZ ;  /* 0x000000ffff037224 */ /* 0x000fc600078e00ff */
[----:B------:R-:W-:Y:S01]  /*18c0*/  IADD3.X R15, R15, -0x1, RZ, P0, !PT ;  /* 0xffffffff0f0f7810 */ /* 0x000fe200007fe4ff */
[----:B------:R-:W-:-:S04]  /*18d0*/  IMAD.WIDE.U32 R2, R21, c[0x0][0x170], R2 ;  /* 0x00005c0015027a25 */ /* 0x000fc800078e0002 */
[----:B------:R-:W-:-:S02]  /*18e0*/  IMAD R23, R21, c[0x0][0x174], R3 ;  /* 0x00005d0015177a24 */ /* 0x000fc400078e0203 */
.L_x_310:
[C---:B------:R-:W-:Y:S01]  /*18f0*/  IMAD.SHL.U32 R7, R17.reuse, 0x400, RZ ;  /* 0x0000040011077824 */ /* 0x040fe200078e00ff */
[----:B------:R-:W-:-:S04]  /*1900*/  SHF.L.U64.HI R8, R17, 0xa, R18 ;  /* 0x0000000a11087819 */ /* 0x000fc80000010212 */
[----:B------:R-:W-:-:S04]  /*1910*/  IADD3 R11, P0, R4, R7, RZ ;  /* 0x00000007040b7210 */ /* 0x000fc80007f1e0ff */
[----:B------:R-:W-:Y:S01]  /*1920*/  ISETP.GE.U32.AND P1, PT, R11, c[0x0][0x170], PT ;  /* 0x00005c000b007a0c */ /* 0x000fe20003f26070 */
[----:B------:R-:W-:Y:S01]  /*1930*/  IMAD.X R20, RZ, RZ, R8, P0 ;  /* 0x000000ffff147224 */ /* 0x000fe200000e0608 */
[----:B------:R-:W-:-:S04]  /*1940*/  IADD3 R7, P0, R7, R2, RZ ;  /* 0x0000000207077210 */ /* 0x000fc80007f1e0ff */
[----:B------:R-:W-:Y:S01]  /*1950*/  ISETP.GE.AND.EX P1, PT, R20, c[0x0][0x174], PT, P1 ;  /* 0x00005d0014007a0c */ /* 0x000fe20003f26310 */
[----:B------:R-:W-:Y:S01]  /*1960*/  IMAD.X R8, R23, 0x1, R8, P0 ;  /* 0x0000000117087824 */ /* 0x000fe200000e0608 */
[----:B------:R-:W-:-:S04]  /*1970*/  LEA R6, P0, R7, c[0x0][0x160], 0x2 ;  /* 0x0000580007067a11 */ /* 0x000fc800078010ff */
[----:B------:R-:W-:-:S07]  /*1980*/  LEA.HI.X R7, R7, c[0x0][0x164], R8, 0x2, P0 ;  /* 0x0000590007077a11 */ /* 0x000fce00000f1408 */
[----:B------:R-:W2:Y:S01]  /*1990*/  @!P1 LDG.E.CONSTANT R8, [R6.64] ;  /* 0x0000000c06089981 */ /* 0x000ea2000c1e9900 */
[----:B------:R-:W-:Y:S01]  /*19a0*/  PLOP3.LUT P0, PT, PT, PT, PT, 0x80, 0x0 ;  /* 0x000000000000781c */ /* 0x000fe20003f0f070 */
[----:B--2---:R-:W-:-:S04]  /*19b0*/  @!P1 FADD R8, -R5, R8 ;  /* 0x0000000805089221 */ /* 0x004fc80000000100 */
[----:B------:R-:W-:-:S05]  /*19c0*/  @!P1 FMUL R8, R8, 1.4426950216293334961 ;  /* 0x3fb8aa3b08089820 */ /* 0x000fca0000400000 */
[----:B------:R-:W-:-:S04]  /*19d0*/  @!P1 FSETP.GEU.AND P2, PT, R8, -126, PT ;  /* 0xc2fc00000800980b */ /* 0x000fc80003f4e000 */
[----:B------:R-:W-:Y:S02]  /*19e0*/  @!P1 PLOP3.LUT P0, PT, P2, PT, PT, 0x80, 0x0 ;  /* 0x000000000000981c */ /* 0x000fe4000170f070 */
[----:B------:R-:W-:-:S04]  /*19f0*/  IADD3 R9, P2, R11, 0x400, RZ ;  /* 0x000004000b097810 */ /* 0x000fc80007f5e0ff */
[----:B------:R-:W-:Y:S01]  /*1a00*/  ISETP.GE.U32.AND P3, PT, R9, c[0x0][0x170], PT ;  /* 0x00005c0009007a0c */ /* 0x000fe20003f66070 */
[----:B------:R-:W-:-:S05]  /*1a10*/  IMAD.X R10, RZ, RZ, R20, P2 ;  /* 0x000000ffff0a7224 */ /* 0x000fca00010e0614 */
[----:B------:R-:W-:-:S13]  /*1a20*/  ISETP.GE.AND.EX P3, PT, R10, c[0x0][0x174], PT, P3 ;  /* 0x00005d000a007a0c */ /* 0x000fda0003f66330 */
[----:B------:R-:W2:Y:S01]  /*1a30*/  @!P3 LDG.E.CONSTANT R10, [R6.64+0x1000] ;  /* 0x0010000c060ab981 */ /* 0x000ea2000c1e9900 */
[----:B------:R-:W-:-:S04]  /*1a40*/  @!P0 FMUL R8, R8, 0.5 ;  /* 0x3f00000008088820 */ /* 0x000fc80000400000 */
[----:B------:R-:W0:Y:S02]  /*1a50*/  @!P1 MUFU.EX2 R9, R8 ;  /* 0x0000000800099308 */ /* 0x000e240000000800 */
[----:B0-----:R-:W-:Y:S01]  /*1a60*/  @!P0 FMUL R9, R9, R9 ;  /* 0x0000000909098220 */ /* 0x001fe20000400000 */
[----:B------:R-:W-:-:S03]  /*1a70*/  PLOP3.LUT P0, PT, PT, PT, PT, 0x80, 0x0 ;  /* 0x000000000000781c */ /* 0x000fc60003f0f070 */
[----:B------:R-:W-:Y:S01]  /*1a80*/  @!P1 FADD R0, R0, R9 ;  /* 0x0000000900009221 */ /* 0x000fe20000000000 */
[----:B--2---:R-:W-:-:S04]  /*1a90*/  @!P3 FADD R10, -R5, R10 ;  /* 0x0000000a050ab221 */ /* 0x004fc80000000100 */
[----:B------:R-:W-:-:S05]  /*1aa0*/  @!P3 FMUL R10, R10, 1.4426950216293334961 ;  /* 0x3fb8aa3b0a0ab820 */ /* 0x000fca0000400000 */
[----:B------:R-:W-:-:S04]  /*1ab0*/  @!P3 FSETP.GEU.AND P1, PT, R10, -126, PT ;  /* 0xc2fc00000a00b80b */ /* 0x000fc80003f2e000 */
[----:B------:R-:W-:Y:S02]  /*1ac0*/  @!P3 PLOP3.LUT P0, PT, P1, PT, PT, 0x80, 0x0 ;  /* 0x000000000000b81c */ /* 0x000fe40000f0f070 */
[----:B------:R-:W-:-:S04]  /*1ad0*/  IADD3 R12, P1, R11, 0x800, RZ ;  /* 0x000008000b0c7810 */ /* 0x000fc80007f3e0ff */
[----:B------:R-:W-:Y:S01]  /*1ae0*/  ISETP.GE.U32.AND P4, PT, R12, c[0x0][0x170], PT ;  /* 0x00005c000c007a0c */ /* 0x000fe20003f86070 */
[----:B------:R-:W-:Y:S01]  /*1af0*/  IMAD.X R13, RZ, RZ, R20, P1 ;  /* 0x000000ffff0d7224 */ /* 0x000fe200008e0614 */
[----:B------:R-:W-:-:S04]  /*1b00*/  IADD3 R9, P1, R11, 0xc00, RZ ;  /* 0x00000c000b097810 */ /* 0x000fc80007f3e0ff */
[----:B------:R-:W-:Y:S01]  /*1b10*/  ISETP.GE.AND.EX P4, PT, R13, c[0x0][0x174], PT, P4 ;  /* 0x00005d000d007a0c */ /* 0x000fe20003f86340 */
[----:B------:R-:W-:Y:S01]  /*1b20*/  IMAD.X R11, RZ, RZ, R20, P1 ;  /* 0x000000ffff0b7224 */ /* 0x000fe200008e0614 */
[----:B------:R-:W-:-:S04]  /*1b30*/  ISETP.GE.U32.AND P5, PT, R9, c[0x0][0x170], PT ;  /* 0x00005c0009007a0c */ /* 0x000fc80003fa6070 */
[----:B------:R-:W-:-:S07]  /*1b40*/  ISETP.GE.AND.EX P5, PT, R11, c[0x0][0x174], PT, P5 ;  /* 0x00005d000b007a0c */ /* 0x000fce0003fa6350 */
[----:B------:R-:W2:Y:S01]  /*1b50*/  @!P4 LDG.E.CONSTANT R8, [R6.64+0x2000] ;  /* 0x0020000c0608c981 */ /* 0x000ea2000c1e9900 */
[----:B------:R-:W-:Y:S01]  /*1b60*/  @!P0 FMUL R10, R10, 0.5 ;  /* 0x3f0000000a0a8820 */ /* 0x000fe20000400000 */
[----:B------:R-:W-:-:S04]  /*1b70*/  PLOP3.LUT P1, PT, PT, PT, PT, 0x80, 0x0 ;  /* 0x000000000000781c */ /* 0x000fc80003f2f070 */
[----:B------:R-:W3:Y:S01]  /*1b80*/  @!P5 LDG.E.CONSTANT R12, [R6.64+0x3000] ;  /* 0x0030000c060cd981 */ /* 0x000ee2000c1e9900 */
[----:B------:R-:W0:Y:S02]  /*1b90*/  @!P3 MUFU.EX2 R9, R10 ;  /* 0x0000000a0009b308 */ /* 0x000e240000000800 */
[----:B0-----:R-:W-:Y:S01]  /*1ba0*/  @!P0 FMUL R9, R9, R9 ;  /* 0x0000000909098220 */ /* 0x001fe20000400000 */
[----:B------:R-:W-:-:S04]  /*1bb0*/  IADD3 R14, P0, R14, -0x4, RZ ;  /* 0xfffffffc0e0e7810 */ /* 0x000fc80007f1e0ff */
[----:B------:R-:W-:Y:S02]  /*1bc0*/  IADD3.X R15, R15, -0x1, RZ, P0, !PT ;  /* 0xffffffff0f0f7810 */ /* 0x000fe400007fe4ff */
[----:B------:R-:W-:-:S04]  /*1bd0*/  ISETP.NE.U32.AND P0, PT, R14, RZ, PT ;  /* 0x000000ff0e00720c */ /* 0x000fc80003f05070 */
[----:B------:R-:W-:Y:S01]  /*1be0*/  ISETP.NE.AND.EX P0, PT, R15, RZ, PT, P0 ;  /* 0x000000ff0f00720c */ /* 0x000fe20003f05300 */
[----:B------:R-:W-:Y:S01]  /*1bf0*/  @!P3 FADD R0, R0, R9 ;  /* 0x000000090000b221 */ /* 0x000fe20000000000 */
[----:B--2---:R-:W-:-:S04]  /*1c00*/  @!P4 FADD R8, -R5, R8 ;  /* 0x000000080508c221 */ /* 0x004fc80000000100 */
[----:B------:R-:W-:Y:S01]  /*1c10*/  @!P4 FMUL R8, R8, 1.4426950216293334961 ;  /* 0x3fb8aa3b0808c820 */ /* 0x000fe20000400000 */
[----:B---3--:R-:W-:-:S04]  /*1c20*/  @!P5 FADD R12, -R5, R12 ;  /* 0x0000000c050cd221 */ /* 0x008fc80000000100 */
[----:B------:R-:W-:Y:S01]  /*1c30*/  @!P4 FSETP.GEU.AND P2, PT, R8, -126, PT ;  /* 0xc2fc00000800c80b */ /* 0x000fe20003f4e000 */
[----:B------:R-:W-:-:S03]  /*1c40*/  @!P5 FMUL R12, R12, 1.4426950216293334961 ;  /* 0x3fb8aa3b0c0cd820 */ /* 0x000fc60000400000 */
[----:B------:R-:W-:Y:S02]  /*1c50*/  @!P4 PLOP3.LUT P1, PT, P2, PT, PT, 0x80, 0x0 ;  /* 0x000000000000c81c */ /* 0x000fe4000172f070 */
[----:B------:R-:W-:Y:S02]  /*1c60*/  @!P5 FSETP.GEU.AND P6, PT, R12, -126, PT ;  /* 0xc2fc00000c00d80b */ /* 0x000fe40003fce000 */
[----:B------:R-:W-:Y:S02]  /*1c70*/  PLOP3.LUT P2, PT, PT, PT, PT, 0x80, 0x0 ;  /* 0x000000000000781c */ /* 0x000fe40003f4f070 */
[----:B------:R-:W-:-:S07]  /*1c80*/  @!P5 PLOP3.LUT P2, PT, P6, PT, PT, 0x80, 0x0 ;  /* 0x000000000000d81c */ /* 0x000fce000374f070 */
[----:B------:R-:W-:-:S04]  /*1c90*/  @!P1 FMUL R8, R8, 0.5 ;  /* 0x3f00000008089820 */ /* 0x000fc80000400000 */
[----:B------:R-:W0:Y:S02]  /*1ca0*/  @!P4 MUFU.EX2 R11, R8 ;  /* 0x00000008000bc308 */ /* 0x000e240000000800 */
[----:B------:R-:W-:-:S06]  /*1cb0*/  @!P2 FMUL R12, R12, 0.5 ;  /* 0x3f0000000c0ca820 */ /* 0x000fcc0000400000 */
[----:B------:R-:W1:Y:S01]  /*1cc0*/  @!P5 MUFU.EX2 R7, R12 ;  /* 0x0000000c0007d308 */ /* 0x000e620000000800 */
[----:B0-----:R-:W-:Y:S01]  /*1cd0*/  @!P1 FMUL R11, R11, R11 ;  /* 0x0000000b0b0b9220 */ /* 0x001fe20000400000 */
[----:B------:R-:W-:-:S03]  /*1ce0*/  IADD3 R17, P1, R17, 0x4, RZ ;  /* 0x0000000411117810 */ /* 0x000fc60007f3e0ff */
[----:B------:R-:W-:Y:S01]  /*1cf0*/  @!P4 FADD R0, R0, R11 ;  /* 0x0000000b0000c221 */ /* 0x000fe20000000000 */
[----:B-1----:R-:W-:Y:S01]  /*1d00*/  @!P2 FMUL R7, R7, R7 ;  /* 0x000000070707a220 */ /* 0x002fe20000400000 */
[----:B------:R-:W-:-:S03]  /*1d10*/  IMAD.X R18, RZ, RZ, R18, P1 ;  /* 0x000000ffff127224 */ /* 0x000fc600008e0612 */
[----:B------:R-:W-:Y:S01]  /*1d20*/  @!P5 FADD R0, R0, R7 ;  /* 0x000000070000d221 */ /* 0x000fe20000000000 */
[----:B------:R-:W-:Y:S05]  /*1d30*/  @P0 BRA `(.L_x_310) ;  /* 0xfffffbb000000947 */ /* 0x000fea000383ffff */
.L_x_309:
[----:B01----:R-:W-:-:S04]  /*1d40*/  ISETP.NE.U32.AND P0, PT, R19, RZ, PT ;  /* 0x000000ff1300720c */ /* 0x003fc80003f05070 */
[----:B------:R-:W-:-:S13]  /*1d50*/  ISETP.NE.AND.EX P0, PT, RZ, RZ, PT, P0 ;  /* 0x000000ffff00720c */ /* 0x000fda0003f05300 */
[----:B------:R-:W-:Y:S05]  /*1d60*/  @!P0 BRA `(.L_x_308) ;  /* 0x0000022000008947 */ /* 0x000fea0003800000 */
[C---:B------:R-:W-:Y:S01]  /*1d70*/  SHF.L.U64.HI R7, R17.reuse, 0xa, R18 ;  /* 0x0000000a11077819 */ /* 0x040fe20000010212 */
[----:B------:R-:W-:Y:S01]  /*1d80*/  IMAD.SHL.U32 R6, R17, 0x400, RZ ;  /* 0x0000040011067824 */ /* 0x000fe200078e00ff */
[----:B------:R-:W-:-:S03]  /*1d90*/  IADD3 R8, P1, RZ, -R19, RZ ;  /* 0x80000013ff087210 */ /* 0x000fc60007f3e0ff */
[----:B------:R-:W-:Y:S01]  /*1da0*/  IMAD.WIDE.U32 R2, R21, c[0x0][0x170], R6 ;  /* 0x00005c0015027a25 */ /* 0x000fe200078e0006 */
[----:B------:R-:W-:-:S03]  /*1db0*/  IADD3 R10, P0, R4, R6, RZ ;  /* 0x00000006040a7210 */ /* 0x000fc60007f1e0ff */
[----:B------:R-:W-:Y:S01]  /*1dc0*/  IMAD R9, R21, c[0x0][0x174], R3 ;  /* 0x00005d0015097a24 */ /* 0x000fe200078e0203 */
[----:B------:R-:W-:Y:S01]  /*1dd0*/  IADD3 R3, P2, R4, R2, RZ ;  /* 0x0000000204037210 */ /* 0x000fe20007f5e0ff */
[----:B------:R-:W-:-:S04]  /*1de0*/  IMAD.X R11, RZ, RZ, R7, P0 ;  /* 0x000000ffff0b7224 */ /* 0x000fc800000e0607 */
[----:B------:R-:W-:Y:S01]  /*1df0*/  IMAD.X R2, RZ, RZ, R9, P2 ;  /* 0x000000ffff027224 */ /* 0x000fe200010e0609 */
[----:B------:R-:W-:Y:S01]  /*1e00*/  LEA R12, P2, R3, c[0x0][0x160], 0x2 ;  /* 0x00005800030c7a11 */ /* 0x000fe200078410ff */
[----:B------:R-:W-:-:S03]  /*1e10*/  IMAD.X R9, RZ, RZ, -0x1, P1 ;  /* 0xffffffffff097424 */ /* 0x000fc600008e06ff */
[----:B------:R-:W-:-:S02]  /*1e20*/  LEA.HI.X R3, R3, c[0x0][0x164], R2, 0x2, P2 ;  /* 0x0000590003037a11 */ /* 0x000fc400010f1402 */
.L_x_311:
[----:B------:R-:W-:-:S04]  /*1e30*/  ISETP.GE.U32.AND P1, PT, R10, c[0x0][0x170], PT ;  /* 0x00005c000a007a0c */ /* 0x000fc80003f26070 */
[----:B------:R-:W-:-:S13]  /*1e40*/  ISETP.GE.AND.EX P1, PT, R11, c[0x0][0x174], PT, P1 ;  /* 0x00005d000b007a0c */ /* 0x000fda0003f26310 */
[----:B------:R-:W-:-:S06]  /*1e50*/  @!P1 IMAD.MOV.U32 R2, RZ, RZ, R12 ;  /* 0x000000ffff029224 */ /* 0x000fcc00078e000c */
[----:B------:R-:W2:Y:S01]  /*1e60*/  @!P1 LDG.E.CONSTANT R2, [R2.64] ;  /* 0x0000000c02029981 */ /* 0x000ea2000c1e9900 */
[----:B------:R-:W-:Y:S01]  /*1e70*/  PLOP3.LUT P0, PT, PT, PT, PT, 0x80, 0x0 ;  /* 0x000000000000781c */ /* 0x000fe20003f0f070 */
[----:B--2---:R-:W-:-:S04]  /*1e80*/  @!P1 FADD R6, -R5, R2 ;  /* 0x0000000205069221 */ /* 0x004fc80000000100 */
[----:B------:R-:W-:-:S05]  /*1e90*/  @!P1 FMUL R6, R6, 1.4426950216293334961 ;  /* 0x3fb8aa3b06069820 */ /* 0x000fca0000400000 */
[----:B------:R-:W-:-:S04]  /*1ea0*/  @!P1 FSETP.GEU.AND P2, PT, R6, -126, PT ;  /* 0xc2fc00000600980b */ /* 0x000fc80003f4e000 */
[----:B------:R-:W-:Y:S02]  /*1eb0*/  @!P1 PLOP3.LUT P0, PT, P2, PT, PT, 0x80, 0x0 ;  /* 0x000000000000981c */ /* 0x000fe4000170f070 */
[----:B------:R-:W-:-:S05]  /*1ec0*/  IADD3 R8, P2, R8, 0x1, RZ ;  /* 0x0000000108087810 */ /* 0x000fca0007f5e0ff */
[----:B------:R-:W-:Y:S01]  /*1ed0*/  IMAD.X R9, RZ, RZ, R9, P2 ;  /* 0x000000ffff097224 */ /* 0x000fe200010e0609 */
[----:B------:R-:W-:-:S05]  /*1ee0*/  IADD3 R10, P2, R10, 0x400, RZ ;  /* 0x000004000a0a7810 */ /* 0x000fca0007f5e0ff */
[----:B------:R-:W-:Y:S01]  /*1ef0*/  @!P0 FMUL R6, R6, 0.5 ;  /* 0x3f00000006068820 */ /* 0x000fe20000400000 */
[----:B------:R-:W-:-:S03]  /*1f00*/  IMAD.X R11, RZ, RZ, R11, P2 ;  /* 0x000000ffff0b7224 */ /* 0x000fc600010e060b */
[----:B------:R-:W0:Y:S02]  /*1f10*/  @!P1 MUFU.EX2 R7, R6 ;  /* 0x0000000600079308 */ /* 0x000e240000000800 */
[----:B0-----:R-:W-:Y:S01]  /*1f20*/  @!P0 FMUL R7, R7, R7 ;  /* 0x0000000707078220 */ /* 0x001fe20000400000 */
[----:B------:R-:W-:-:S03]  /*1f30*/  ISETP.NE.U32.AND P0, PT, R8, RZ, PT ;  /* 0x000000ff0800720c */ /* 0x000fc60003f05070 */
[----:B------:R-:W-:Y:S01]  /*1f40*/  @!P1 FADD R0, R0, R7 ;  /* 0x0000000700009221 */ /* 0x000fe20000000000 */
[----:B------:R-:W-:Y:S02]  /*1f50*/  ISETP.NE.AND.EX P0, PT, R9, RZ, PT, P0 ;  /* 0x000000ff0900720c */ /* 0x000fe40003f05300 */
[----:B------:R-:W-:-:S05]  /*1f60*/  IADD3 R12, P1, R12, 0x1000, RZ ;  /* 0x000010000c0c7810 */ /* 0x000fca0007f3e0ff */
[----:B------:R-:W-:-:S06]  /*1f70*/  IMAD.X R3, RZ, RZ, R3, P1 ;  /* 0x000000ffff037224 */ /* 0x000fcc00008e0603 */
[----:B------:R-:W-:Y:S05]  /*1f80*/  @P0 BRA `(.L_x_311) ;  /* 0xfffffea000000947 */ /* 0x000fea000383ffff */
.L_x_308:
[----:B------:R-:W0:Y:S01]  /*1f90*/  SHFL.DOWN PT, R3, R0, 0x10, 0x1f ;  /* 0x0a001f0000037f89 */ /* 0x000e2200000e0000 */
[C---:B------:R-:W-:Y:S02]  /*1fa0*/  LOP3.LUT P2, RZ, R4.reuse, 0x1f, RZ, 0xc0, !PT ;  /* 0x0000001f04ff7812 */ /* 0x040fe4000784c0ff */
[----:B------:R-:W-:Y:S02]  /*1fb0*/  ISETP.GT.U32.AND P1, PT, R4, 0x1f, PT ;  /* 0x0000001f0400780c */ /* 0x000fe40003f24070 */
[----:B------:R-:W-:-:S09]  /*1fc0*/  ISETP.NE.AND P0, PT, R16, RZ, PT ;  /* 0x000000ff1000720c */ /* 0x000fd20003f05270 */
[----:B------:R-:W-:-:S04]  /*1fd0*/  @!P2 SHF.R.U32.HI R8, RZ, 0x3, R4 ;  /* 0x00000003ff08a819 */ /* 0x000fc80000011604 */
        /* <DEDUP_REMOVED lines=12> */
[----:B------:R-:W0:Y:S01]  /*20a0*/  @!P1 LDS R0, [R4.X4+0x88] ;  /* 0x0000880004009984 */ /* 0x000e220000004800 */
[----:B------:R-:W-:-:S03]  /*20b0*/  ISETP.NE.AND P1, PT, R4, RZ, PT ;  /* 0x000000ff0400720c */ /* 0x000fc60003f25270 */
        /* <DEDUP_REMOVED lines=32> */
[----:B------:R-:W-:Y:S02]  /*22c0*/  ISETP.GE.U32.AND.EX P0, PT, R5, RZ, PT, P0 ;  /* 0x000000ff0500720c */ /* 0x000fe40003f06100 */
[----:B------:R-:W-:-:S11]  /*22d0*/  LOP3.LUT R5, R0, 0x3, RZ, 0xc0, !PT ;  /* 0x0000000300057812 */ /* 0x000fd600078ec0ff */
[----:B------:R-:W-:Y:S05]  /*22e0*/  @!P0 BRA `(.L_x_312) ;  /* 0x0000089000008947 */ /* 0x000fea0003800000 */
[----:B01----:R-:W-:Y:S01]  /*22f0*/  IMAD.MOV.U32 R6, RZ, RZ, R4 ;  /* 0x000000ffff067224 */ /* 0x003fe200078e0004 */
[----:B------:R-:W-:Y:S01]  /*2300*/  IADD3 R14, P0, -R5, R0, RZ ;  /* 0x00000000050e7210 */ /* 0x000fe20007f1e1ff */
[----:B------:R-:W-:-:S03]  /*2310*/  IMAD.MOV.U32 R7, RZ, RZ, RZ ;  /* 0x000000ffff077224 */ /* 0x000fc600078e00ff */
[----:B------:R-:W-:Y:S01]  /*2320*/  IADD3.X R16, R16, -0x1, RZ, P0, !PT ;  /* 0xffffffff10107810 */ /* 0x000fe200007fe4ff */
[----:B------:R-:W-:-:S04]  /*2330*/  IMAD.WIDE.U32 R6, R13, c[0x0][0x170], R6 ;  /* 0x00005c000d067a25 */ /* 0x000fc800078e0006 */
[----:B------:R-:W-:-:S02]  /*2340*/  IMAD R17, R13, c[0x0][0x174], R7 ;  /* 0x00005d000d117a24 */ /* 0x000fc400078e0207 */
.L_x_329:
[C---:B0-----:R-:W-:Y:S01]  /*2350*/  IMAD.SHL.U32 R9, R12.reuse, 0x400, RZ ;  /* 0x000004000c097824 */ /* 0x041fe200078e00ff */
[----:B------:R-:W-:Y:S01]  /*2360*/  SHF.L.U64.HI R8, R12, 0xa, R15 ;  /* 0x0000000a0c087819 */ /* 0x000fe2000001020f */
[----:B------:R-:W-:Y:S01]  /*2370*/  BSSY B0, `(.L_x_313) ;  /* 0x0000026000007945 */ /* 0x000fe20003800000 */
[----:B------:R-:W-:Y:S02]  /*2380*/  IADD3 R14, P0, R14, -0x4, RZ ;  /* 0xfffffffc0e0e7810 */ /* 0x000fe40007f1e0ff */
[----:B------:R-:W-:Y:S02]  /*2390*/  IADD3 R18, P1, R4, R9, RZ ;  /* 0x0000000904127210 */ /* 0x000fe40007f3e0ff */
[----:B------:R-:W-:Y:S02]  /*23a0*/  IADD3 R0, P2, R9, R6, RZ ;  /* 0x0000000609007210 */ /* 0x000fe40007f5e0ff */
[----:B------:R-:W-:Y:S01]  /*23b0*/  IADD3.X R16, R16, -0x1, RZ, P0, !PT ;  /* 0xffffffff10107810 */ /* 0x000fe200007fe4ff */
[--C-:B------:R-:W-:Y:S01]  /*23c0*/  IMAD.X R19, RZ, RZ, R8.reuse, P1 ;  /* 0x000000ffff137224 */ /* 0x100fe200008e0608 */
[----:B------:R-:W-:Y:S01]  /*23d0*/  ISETP.GE.U32.AND P1, PT, R18, c[0x0][0x170], PT ;  /* 0x00005c0012007a0c */ /* 0x000fe20003f26070 */
[----:B------:R-:W-:Y:S01]  /*23e0*/  IMAD.X R9, R17, 0x1, R8, P2 ;  /* 0x0000000111097824 */ /* 0x000fe200010e0608 */
[----:B------:R-:W-:-:S02]  /*23f0*/  LEA R10, P2, R0, c[0x0][0x160], 0x2 ;  /* 0x00005800000a7a11 */ /* 0x000fc400078410ff */
[----:B------:R-:W-:Y:S02]  /*2400*/  ISETP.GE.AND.EX P1, PT, R19, c[0x0][0x174], PT, P1 ;  /* 0x00005d0013007a0c */ /* 0x000fe40003f26310 */
[----:B------:R-:W-:Y:S02]  /*2410*/  ISETP.NE.U32.AND P0, PT, R14, RZ, PT ;  /* 0x000000ff0e00720c */ /* 0x000fe40003f05070 */
[C---:B------:R-:W-:Y:S02]  /*2420*/  LEA R8, P3, R0.reuse, c[0x0][0x168], 0x1 ;  /* 0x00005a0000087a11 */ /* 0x040fe400078608ff */
[--C-:B------:R-:W-:Y:S02]  /*2430*/  LEA.HI.X R11, R0, c[0x0][0x164], R9.reuse, 0x2, P2 ;  /* 0x00005900000b7a11 */ /* 0x100fe400010f1409 */
[----:B------:R-:W-:Y:S02]  /*2440*/  ISETP.NE.AND.EX P0, PT, R16, RZ, PT, P0 ;  /* 0x000000ff1000720c */ /* 0x000fe40003f05300 */
[----:B------:R-:W-:-:S03]  /*2450*/  LEA.HI.X R9, R0, c[0x0][0x16c], R9, 0x1, P3 ;  /* 0x00005b0000097a11 */ /* 0x000fc600018f0c09 */
[----:B------:R-:W-:Y:S05]  /*2460*/  @P1 BRA `(.L_x_314) ;  /* 0x0000016000001947 */ /* 0x000fea0003800000 */
[----:B------:R-:W2:Y:S01]  /*2470*/  LDG.E.CONSTANT R21, [R10.64] ;  /* 0x0000000c0a157981 */ /* 0x000ea2000c1e9900 */
[----:B------:R-:W0:Y:S01]  /*2480*/  MUFU.RCP R20, R3 ;  /* 0x0000000300147308 */ /* 0x000e220000001000 */
[----:B------:R-:W-:Y:S01]  /*2490*/  BSSY B1, `(.L_x_315) ;  /* 0x0000011000017945 */ /* 0x000fe20003800000 */
[----:B0-----:R-:W-:-:S04]  /*24a0*/  FFMA R23, R20, -R3, 1 ;  /* 0x3f80000014177423 */ /* 0x001fc80000000803 */
[----:B------:R-:W-:Y:S01]  /*24b0*/  FFMA R23, R20, R23, R20 ;  /* 0x0000001714177223 */ /* 0x000fe20000000014 */
[----:B--2---:R-:W-:-:S04]  /*24c0*/  FADD R21, -R2, R21 ;  /* 0x0000001502157221 */ /* 0x004fc80000000100 */
        /* <DEDUP_REMOVED lines=11> */
[----:B------:R-:W-:Y:S05]  /*2580*/  CALL.REL.NOINC `($fused_softmax_cast_n_1_to_1024__kernel$__cuda_sm3x_div_rn_noftz_f32_slowpath) ;  /* 0x0000097000007944 */ /* 0x000fea0003c00000 */
[----:B------:R-:W-:-:S02]  /*2590*/  IMAD.MOV.U32 R20, RZ, RZ, R0 ;  /* 0x000000ffff147224 */ /* 0x000fc400078e0000 */
.L_x_316:
[----:B------:R-:W-:Y:S05]  /*25a0*/  BSYNC B1 ;  /* 0x0000000000017941 */ /* 0x000fea0003800000 */
.L_x_315:
[----:B------:R-:W-:-:S05]  /*25b0*/  F2FP.PACK_AB R20, RZ, R20 ;  /* 0x00000014ff14723e */ /* 0x000fca00000000ff */
[----:B------:R0:W-:Y:S02]  /*25c0*/  STG.E.U16 [R8.64], R20 ;  /* 0x0000001408007986 */ /* 0x0001e4000c10150c */
.L_x_314:
[----:B------:R-:W-:Y:S05]  /*25d0*/  BSYNC B0 ;  /* 0x0000000000007941 */ /* 0x000fea0003800000 */
.L_x_313:
[----:B------:R-:W-:Y:S01]  /*25e0*/  IADD3 R0, P2, R18, 0x400, RZ ;  /* 0x0000040012007810 */ /* 0x000fe20007f5e0ff */
[----:B------:R-:W-:Y:S03]  /*25f0*/  BSSY B0, `(.L_x_317) ;  /* 0x000001b000007945 */ /* 0x000fe60003800000 */
[----:B------:R-:W-:Y:S01]  /*2600*/  ISETP.GE.U32.AND P1, PT, R0, c[0x0][0x170], PT ;  /* 0x00005c0000007a0c */ /* 0x000fe20003f26070 */
[----:B------:R-:W-:-:S05]  /*2610*/  IMAD.X R0, RZ, RZ, R19, P2 ;  /* 0x000000ffff007224 */ /* 0x000fca00010e0613 */
[----:B------:R-:W-:-:S13]  /*2620*/  ISETP.GE.AND.EX P1, PT, R0, c[0x0][0x174], PT, P1 ;  /* 0x00005d0000007a0c */ /* 0x000fda0003f26310 */
[----:B------:R-:W-:Y:S05]  /*2630*/  @P1 BRA `(.L_x_318) ;  /* 0x0000016000001947 */ /* 0x000fea0003800000 */
[----:B------:R-:W2:Y:S01]  /*2640*/  LDG.E.CONSTANT R21, [R10.64+0x1000] ;  /* 0x0010000c0a157981 */ /* 0x000ea2000c1e9900 */
[----:B------:R-:W1:Y:S01]  /*2650*/  MUFU.RCP R0, R3 ;  /* 0x0000000300007308 */ /* 0x000e620000001000 */
[----:B------:R-:W-:Y:S01]  /*2660*/  BSSY B1, `(.L_x_319) ;  /* 0x0000011000017945 */ /* 0x000fe20003800000 */
[----:B-1----:R-:W-:-:S04]  /*2670*/  FFMA R23, R0, -R3, 1 ;  /* 0x3f80000000177423 */ /* 0x002fc80000000803 */
[----:B------:R-:W-:Y:S01]  /*2680*/  FFMA R0, R0, R23, R0 ;  /* 0x0000001700007223 */ /* 0x000fe20000000000 */
[----:B--2---:R-:W-:-:S04]  /*2690*/  FADD R21, -R2, R21 ;  /* 0x0000001502157221 */ /* 0x004fc80000000100 */
        /* <DEDUP_REMOVED lines=12> */
[----:B------:R-:W-:Y:S05]  /*2760*/  CALL.REL.NOINC `($fused_softmax_cast_n_1_to_1024__kernel$__cuda_sm3x_div_rn_noftz_f32_slowpath) ;  /* 0x0000079000007944 */ /* 0x000fea0003c00000 */
.L_x_320:
[----:B------:R-:W-:Y:S05]  /*2770*/  BSYNC B1 ;  /* 0x0000000000017941 */ /* 0x000fea0003800000 */
.L_x_319:
[----:B------:R-:W-:-:S05]  /*2780*/  F2FP.PACK_AB R0, RZ, R0 ;  /* 0x00000000ff00723e */ /* 0x000fca00000000ff */
[----:B------:R0:W-:Y:S02]  /*2790*/  STG.E.U16 [R8.64+0x800], R0 ;  /* 0x0008000008007986 */ /* 0x0001e4000c10150c */
.L_x_318:
[----:B------:R-:W-:Y:S05]  /*27a0*/  BSYNC B0 ;  /* 0x0000000000007941 */ /* 0x000fea0003800000 */
.L_x_317:
[----:B0-----:R-:W-:Y:S01]  /*27b0*/  IADD3 R0, P2, R18, 0x800, RZ ;  /* 0x0000080012007810 */ /* 0x001fe20007f5e0ff */
[----:B------:R-:W-:Y:S03]  /*27c0*/  BSSY B0, `(.L_x_321) ;  /* 0x000001b000007945 */ /* 0x000fe60003800000 */
[----:B------:R-:W-:Y:S01]  /*27d0*/  ISETP.GE.U32.AND P1, PT, R0, c[0x0][0x170], PT ;  /* 0x00005c0000007a0c */ /* 0x000fe20003f26070 */
[----:B------:R-:W-:-:S05]  /*27e0*/  IMAD.X R0, RZ, RZ, R19, P2 ;  /* 0x000000ffff007224 */ /* 0x000fca00010e0613 */
[----:B------:R-:W-:-:S13]  /*27f0*/  ISETP.GE.AND.EX P1, PT, R0, c[0x0][0x174], PT, P1 ;  /* 0x00005d0000007a0c */ /* 0x000fda0003f26310 */
[----:B------:R-:W-:Y:S05]  /*2800*/  @P1 BRA `(.L_x_322) ;  /* 0x0000016000001947 */ /* 0x000fea0003800000 */
[----:B------:R-:W2:Y:S01]  /*2810*/  LDG.E.CONSTANT R21, [R10.64+0x2000] ;  /* 0x0020000c0a157981 */ /* 0x000ea2000c1e9900 */
        /* <DEDUP_REMOVED lines=18> */
.L_x_324:
[----:B------:R-:W-:Y:S05]  /*2940*/  BSYNC B1 ;  /* 0x0000000000017941 */ /* 0x000fea0003800000 */
.L_x_323:
[----:B------:R-:W-:-:S05]  /*2950*/  F2FP.PACK_AB R0, RZ, R0 ;  /* 0x00000000ff00723e */ /* 0x000fca00000000ff */
[----:B------:R0:W-:Y:S02]  /*2960*/  STG.E.U16 [R8.64+0x1000], R0 ;  /* 0x0010000008007986 */ /* 0x0001e4000c10150c */
.L_x_322:
[----:B------:R-:W-:Y:S05]  /*2970*/  BSYNC B0 ;  /* 0x0000000000007941 */ /* 0x000fea0003800000 */
.L_x_321:
[----:B------:R-:W-:Y:S01]  /*2980*/  IADD3 R18, P2, R18, 0xc00, RZ ;  /* 0x00000c0012127810 */ /* 0x000fe20007f5e0ff */
[----:B------:R-:W-:Y:S03]  /*2990*/  BSSY B0, `(.L_x_325) ;  /* 0x000001b000007945 */ /* 0x000fe60003800000 */
[----:B------:R-:W-:Y:S01]  /*29a0*/  ISETP.GE.U32.AND P1, PT, R18, c[0x0][0x170], PT ;  /* 0x00005c0012007a0c */ /* 0x000fe20003f26070 */
[----:B------:R-:W-:-:S05]  /*29b0*/  IMAD.X R19, RZ, RZ, R19, P2 ;  /* 0x000000ffff137224 */ /* 0x000fca00010e0613 */
[----:B------:R-:W-:-:S13]  /*29c0*/  ISETP.GE.AND.EX P1, PT, R19, c[0x0][0x174], PT, P1 ;  /* 0x00005d0013007a0c */ /* 0x000fda0003f26310 */
[----:B------:R-:W-:Y:S05]  /*29d0*/  @P1 BRA `(.L_x_326) ;  /* 0x0000016000001947 */ /* 0x000fea0003800000 */
[----:B------:R-:W2:Y:S01]  /*29e0*/  LDG.E.CONSTANT R11, [R10.64+0x3000] ;  /* 0x0030000c0a0b7981 */ /* 0x000ea2000c1e9900 */
[----:B------:R-:W-:Y:S01]  /*29f0*/  BSSY B1, `(.L_x_327) ;  /* 0x0000012000017945 */ /* 0x000fe20003800000 */
[----:B0-2---:R-:W-:-:S04]  /*2a00*/  FADD R0, -R2, R11 ;  /* 0x0000000b02007221 */ /* 0x005fc80000000100 */
        /* <DEDUP_REMOVED lines=16> */
.L_x_328:
[----:B------:R-:W-:Y:S05]  /*2b10*/  BSYNC B1 ;  /* 0x0000000000017941 */ /* 0x000fea0003800000 */
.L_x_327:
[----:B------:R-:W-:-:S05]  /*2b20*/  F2FP.PACK_AB R0, RZ, R0 ;  /* 0x00000000ff00723e */ /* 0x000fca00000000ff */
[----:B------:R0:W-:Y:S02]  /*2b30*/  STG.E.U16 [R8.64+0x1800], R0 ;  /* 0x0018000008007986 */ /* 0x0001e4000c10150c */
.L_x_326:
[----:B------:R-:W-:Y:S05]  /*2b40*/  BSYNC B0 ;  /* 0x0000000000007941 */ /* 0x000fea0003800000 */
.L_x_325:
[----:B------:R-:W-:-:S05]  /*2b50*/  IADD3 R12, P1, R12, 0x4, RZ ;  /* 0x000000040c0c7810 */ /* 0x000fca0007f3e0ff */
[----:B------:R-:W-:Y:S01]  /*2b60*/  IMAD.X R15, RZ, RZ, R15, P1 ;  /* 0x000000ffff0f7224 */ /* 0x000fe200008e060f */
[----:B------:R-:W-:Y:S05]  /*2b70*/  @P0 BRA `(.L_x_329) ;  /* 0xfffff7d000000947 */ /* 0x000fea000383ffff */
.L_x_312:
[----:B01----:R-:W-:-:S04]  /*2b80*/  ISETP.NE.U32.AND P0, PT, R5, RZ, PT ;  /* 0x000000ff0500720c */ /* 0x003fc80003f05070 */
[----:B------:R-:W-:-:S13]  /*2b90*/  ISETP.NE.AND.EX P0, PT, RZ, RZ, PT, P0 ;  /* 0x000000ffff00720c */ /* 0x000fda0003f05300 */
[----:B------:R-:W-:Y:S05]  /*2ba0*/  @!P0 EXIT ;  /* 0x000000000000894d */ /* 0x000fea0003800000 */
[C---:B------:R-:W-:Y:S01]  /*2bb0*/  SHF.L.U64.HI R11, R12.reuse, 0xa, R15 ;  /* 0x0000000a0c0b7819 */ /* 0x040fe2000001020f */
[----:B------:R-:W-:Y:S01]  /*2bc0*/  IMAD.SHL.U32 R10, R12, 0x400, RZ ;  /* 0x000004000c0a7824 */ /* 0x000fe200078e00ff */
[----:B------:R-:W-:-:S03]  /*2bd0*/  IADD3 R5, P3, RZ, -R5, RZ ;  /* 0x80000005ff057210 */ /* 0x000fc60007f7e0ff */
[----:B------:R-:W-:-:S04]  /*2be0*/  IMAD.WIDE.U32 R6, R13, c[0x0][0x170], R10 ;  /* 0x00005c000d067a25 */ /* 0x000fc800078e000a */
[----:B------:R-:W-:Y:S01]  /*2bf0*/  IMAD R0, R13, c[0x0][0x174], R7 ;  /* 0x00005d000d007a24 */ /* 0x000fe200078e0207 */
[C---:B------:R-:W-:Y:S01]  /*2c00*/  IADD3 R9, P0, R4.reuse, R6, RZ ;  /* 0x0000000604097210 */ /* 0x040fe20007f1e0ff */
[----:B------:R-:W-:Y:S01]  /*2c10*/  IMAD.X R15, RZ, RZ, -0x1, P3 ;  /* 0xffffffffff0f7424 */ /* 0x000fe200018e06ff */
[----:B------:R-:W-:Y:S02]  /*2c20*/  IADD3 R4, P2, R4, R10, RZ ;  /* 0x0000000a04047210 */ /* 0x000fe40007f5e0ff */
[C---:B------:R-:W-:Y:S01]  /*2c30*/  LEA R8, P1, R9.reuse, c[0x0][0x160], 0x2 ;  /* 0x0000580009087a11 */ /* 0x040fe200078210ff */
[----:B------:R-:W-:Y:S01]  /*2c40*/  IMAD.X R0, RZ, RZ, R0, P0 ;  /* 0x000000ffff007224 */ /* 0x000fe200000e0600 */
[----:B------:R-:W-:Y:S01]  /*2c50*/  LEA R6, P0, R9, c[0x0][0x168], 0x1 ;  /* 0x00005a0009067a11 */ /* 0x000fe200078008ff */
[----:B------:R-:W-:-:S03]  /*2c60*/  IMAD.X R10, RZ, RZ, R11, P2 ;  /* 0x000000ffff0a7224 */ /* 0x000fc600010e060b */
[C-C-:B------:R-:W-:Y:S02]  /*2c70*/  LEA.HI.X R7, R9.reuse, c[0x0][0x16c], R0.reuse, 0x1, P0 ;  /* 0x00005b0009077a11 */ /* 0x140fe400000f0c00 */
[----:B------:R-:W-:-:S02]  /*2c80*/  LEA.HI.X R9, R9, c[0x0][0x164], R0, 0x2, P1 ;  /* 0x0000590009097a11 */ /* 0x000fc400008f1400 */
.L_x_334:
        /* <DEDUP_REMOVED lines=27> */
.L_x_333:
[----:B------:R-:W-:Y:S05]  /*2e40*/  BSYNC B1 ;  /* 0x0000000000017941 */ /* 0x000fea0003800000 */
.L_x_332:
[----:B------:R-:W-:-:S05]  /*2e50*/  F2FP.PACK_AB R0, RZ, R0 ;  /* 0x00000000ff00723e */ /* 0x000fca00000000ff */
[----:B------:R0:W-:Y:S02]  /*2e60*/  STG.E.U16 [R6.64], R0 ;  /* 0x0000000006007986 */ /* 0x0001e4000c10150c */
.L_x_331:
[----:B------:R-:W-:Y:S05]  /*2e70*/  BSYNC B0 ;  /* 0x0000000000007941 */ /* 0x000fea0003800000 */
.L_x_330:
[----:B0-----:R-:W-:Y:S02]  /*2e80*/  IADD3 R6, P1, R6, 0x800, RZ ;  /* 0x0000080006067810 */ /* 0x001fe40007f3e0ff */
[----:B------:R-:W-:Y:S02]  /*2e90*/  IADD3 R8, P2, R8, 0x1000, RZ ;  /* 0x0000100008087810 */ /* 0x000fe40007f5e0ff */
[----:B------:R-:W-:Y:S01]  /*2ea0*/  IADD3 R4, P3, R4, 0x400, RZ ;  /* 0x0000040004047810 */ /* 0x000fe20007f7e0ff */
[----:B------:R-:W-:Y:S02]  /*2eb0*/  IMAD.X R7, RZ, RZ, R7, P1 ;  /* 0x000000ffff077224 */ /* 0x000fe400008e0607 */
[----:B------:R-:W-:Y:S02]  /*2ec0*/  IMAD.X R9, RZ, RZ, R9, P2 ;  /* 0x000000ffff097224 */ /* 0x000fe400010e0609 */
[----:B------:R-:W-:Y:S01]  /*2ed0*/  IMAD.X R10, RZ, RZ, R10, P3 ;  /* 0x000000ffff0a7224 */ /* 0x000fe200018e060a */
[----:B------:R-:W-:Y:S05]  /*2ee0*/  @P0 BRA `(.L_x_334) ;  /* 0xfffffda000000947 */ /* 0x000fea000383ffff */
[----:B------:R-:W-:Y:S05]  /*2ef0*/  EXIT ;  /* 0x000000000000794d */ /* 0x000fea0003800000 */
        .weak           $fused_softmax_cast_n_1_to_1024__kernel$__cuda_sm3x_div_rn_noftz_f32_slowpath
        .type           $fused_softmax_cast_n_1_to_1024__kernel$__cuda_sm3x_div_rn_noftz_f32_slowpath,@function
        .size           $fused_softmax_cast_n_1_to_1024__kernel$__cuda_sm3x_div_rn_noftz_f32_slowpath,(.L_x_352 - $fused_softmax_cast_n_1_to_1024__kernel$__cuda_sm3x_div_rn_noftz_f32_slowpath)
$fused_softmax_cast_n_1_to_1024__kernel$__cuda_sm3x_div_rn_noftz_f32_slowpath:
[----:B------:R-:W-:Y:S01]  /*2f00*/  SHF.R.U32.HI R22, RZ, 0x17, R3 ;  /* 0x00000017ff167819 */ /* 0x000fe20000011603 */
[----:B------:R-:W-:Y:S01]  /*2f10*/  BSSY B2, `(.L_x_335) ;  /* 0x0000063000027945 */ /* 0x000fe20003800000 */
[----:B------:R-:W-:-:S02]  /*2f20*/  SHF.R.U32.HI R21, RZ, 0x17, R0 ;  /* 0x00000017ff157819 */ /* 0x000fc40000011600 */
[----:B------:R-:W-:Y:S02]  /*2f30*/  LOP3.LUT R28, R22, 0xff, RZ, 0xc0, !PT ;  /* 0x000000ff161c7812 */ /* 0x000fe400078ec0ff */
[----:B------:R-:W-:Y:S01]  /*2f40*/  LOP3.LUT R26, R21, 0xff, RZ, 0xc0, !PT ;  /* 0x000000ff151a7812 */ /* 0x000fe200078ec0ff */
[----:B------:R-:W-:Y:S01]  /*2f50*/  IMAD.MOV.U32 R21, RZ, RZ, R3 ;  /* 0x000000ffff157224 */ /* 0x000fe200078e0003 */
        /* <DEDUP_REMOVED lines=22> */
[----:B------:R-:W-:Y:S02]  /*30c0*/  ISETP.GE.AND P1, PT, R23, RZ, PT ;  /* 0x000000ff1700720c */ /* 0x000fe40003f26270 */
[----:B------:R-:W-:-:S11]  /*30d0*/  ISETP.GE.AND P2, PT, R24, RZ, PT ;  /* 0x000000ff1800720c */ /* 0x000fd60003f46270 */
[----:B------:R-:W-:Y:S01]  /*30e0*/  @P1 IMAD.MOV.U32 R22, RZ, RZ, RZ ;  /* 0x000000ffff161224 */ /* 0x000fe200078e00ff */
[----:B------:R-:W-:Y:S01]  /*30f0*/  @!P1 FFMA R0, R0, 1.84467440737095516160e+19, RZ ;  /* 0x5f80000000009823 */ /* 0x000fe200000000ff */
[----:B------:R-:W-:Y:S01]  /*3100*/  @!P1 IMAD.MOV.U32 R22, RZ, RZ, -0x40 ;  /* 0xffffffc0ff169424 */ /* 0x000fe200078e00ff */
[----:B------:R-:W-:-:S04]  /*3110*/  @!P2 FFMA R21, R3, 1.84467440737095516160e+19, RZ ;  /* 0x5f8000000315a823 */ /* 0x000fc800000000ff */
[----:B------:R-:W-:-:S02]  /*3120*/  @!P2 IADD3 R22, R22, 0x40, RZ ;  /* 0x000000401616a810 */ /* 0x000fc40007ffe0ff */
.L_x_336:
        /* <DEDUP_REMOVED lines=30> */
[----:B------:R-:W-:Y:S01]  /*3310*/  IADD3 R25, R24, 0x20, RZ ;  /* 0x0000002018197810 */ /* 0x000fe20007ffe0ff */
[-CC-:B------:R-:W-:Y:S01]  /*3320*/  FFMA.RM R21, R30, R26.reuse, R27.reuse ;  /* 0x0000001a1e157223 */ /* 0x180fe2000000401b */
[----:B------:R-:W-:Y:S02]  /*3330*/  ISETP.NE.AND P3, PT, R24, RZ, PT ;  /* 0x000000ff1800720c */ /* 0x000fe40003f65270 */
[----:B------:R-:W-:Y:S01]  /*3340*/  LOP3.LUT R22, R0, 0x7fffff, RZ, 0xc0, !PT ;  /* 0x007fffff00167812 */ /* 0x000fe200078ec0ff */
[----:B------:R-:W-:Y:S01]  /*3350*/  FFMA.RP R0, R30, R26, R27 ;  /* 0x0000001a1e007223 */ /* 0x000fe2000000801b */
[----:B------:R-:W-:Y:S01]  /*3360*/  ISETP.NE.AND P2, PT, R24, RZ, PT ;  /* 0x000000ff1800720c */ /* 0x000fe20003f45270 */
[----:B------:R-:W-:Y:S01]  /*3370*/  IMAD.MOV R24, RZ, RZ, -R24 ;  /* 0x000000ffff187224 */ /* 0x000fe200078e0a18 */
[----:B------:R-:W-:Y:S02]  /*3380*/  LOP3.LUT R22, R22, 0x800000, RZ, 0xfc, !PT ;  /* 0x0080000016167812 */ /* 0x000fe400078efcff */
[----:B------:R-:W-:-:S02]  /*3390*/  FSETP.NEU.FTZ.AND P1, PT, R0, R21, PT ;  /* 0x000000150000720b */ /* 0x000fc40003f3d000 */
[----:B------:R-:W-:Y:S02]  /*33a0*/  SHF.L.U32 R25, R22, R25, RZ ;  /* 0x0000001916197219 */ /* 0x000fe400000006ff */
[----:B------:R-:W-:Y:S02]  /*33b0*/  SEL R21, R24, RZ, P3 ;  /* 0x000000ff18157207 */ /* 0x000fe40001800000 */
[----:B------:R-:W-:Y:S02]  /*33c0*/  ISETP.NE.AND P2, PT, R25, RZ, P2 ;  /* 0x000000ff1900720c */ /* 0x000fe40001745270 */
[----:B------:R-:W-:Y:S02]  /*33d0*/  SHF.R.U32.HI R21, RZ, R21, R22 ;  /* 0x00000015ff157219 */ /* 0x000fe40000011616 */
[----:B------:R-:W-:Y:S02]  /*33e0*/  PLOP3.LUT P1, PT, P1, P2, PT, 0xa8, 0x0 ;  /* 0x000000000000781c */ /* 0x000fe40000f25570 */
[----:B------:R-:W-:-:S02]  /*33f0*/  SHF.R.U32.HI R25, RZ, 0x1, R21 ;  /* 0x00000001ff197819 */ /* 0x000fc40000011615 */
[----:B------:R-:W-:-:S04]  /*3400*/  SEL R0, RZ, 0x1, !P1 ;  /* 0x00000001ff007807 */ /* 0x000fc80004800000 */
[----:B------:R-:W-:-:S04]  /*3410*/  LOP3.LUT R0, R0, 0x1, R25, 0xf8, !PT ;  /* 0x0000000100007812 */ /* 0x000fc800078ef819 */
[----:B------:R-:W-:-:S05]  /*3420*/  LOP3.LUT R0, R0, R21, RZ, 0xc0, !PT ;  /* 0x0000001500007212 */ /* 0x000fca00078ec0ff */
[----:B------:R-:W-:-:S05]  /*3430*/  IMAD.IADD R0, R25, 0x1, R0 ;  /* 0x0000000119007824 */ /* 0x000fca00078e0200 */
[----:B------:R-:W-:Y:S01]  /*3440*/  LOP3.LUT R23, R0, R23, RZ, 0xfc, !PT ;  /* 0x0000001700177212 */ /* 0x000fe200078efcff */
[----:B------:R-:W-:Y:S05]  /*3450*/  BRA `(.L_x_344) ;  /* 0x0000004000007947 */ /* 0x000fea0003800000 */
.L_x_343:
[----:B------:R-:W-:-:S04]  /*3460*/  LOP3.LUT R23, R23, 0x80000000, RZ, 0xc0, !PT ;  /* 0x8000000017177812 */ /* 0x000fc800078ec0ff */
[----:B------:R-:W-:Y:S01]  /*3470*/  LOP3.LUT R23, R23, 0x7f800000, RZ, 0xfc, !PT ;  /* 0x7f80000017177812 */ /* 0x000fe200078efcff */
[----:B------:R-:W-:Y:S05]  /*3480*/  BRA `(.L_x_344) ;  /* 0x0000001000007947 */ /* 0x000fea0003800000 */
.L_x_342:
[----:B------:R-:W-:-:S02]  /*3490*/  IMAD R23, R21, 0x800000, R23 ;  /* 0x0080000015177824 */ /* 0x000fc400078e0217 */
.L_x_344:
[----:B------:R-:W-:Y:S05]  /*34a0*/  BSYNC B3 ;  /* 0x0000000000037941 */ /* 0x000fea0003800000 */
.L_x_341:
[----:B------:R-:W-:Y:S05]  /*34b0*/  BRA `(.L_x_345) ;  /* 0x0000008000007947 */ /* 0x000fea0003800000 */
.L_x_340:
[----:B------:R-:W-:-:S04]  /*34c0*/  LOP3.LUT R0, R21, 0x80000000, R0, 0x48, !PT ;  /* 0x8000000015007812 */ /* 0x000fc800078e4800 */
[----:B------:R-:W-:Y:S01]  /*34d0*/  LOP3.LUT R23, R0, 0x7f800000, RZ, 0xfc, !PT ;  /* 0x7f80000000177812 */ /* 0x000fe200078efcff */
[----:B------:R-:W-:Y:S05]  /*34e0*/  BRA `(.L_x_345) ;  /* 0x0000005000007947 */ /* 0x000fea0003800000 */
.L_x_339:
[----:B------:R-:W-:Y:S01]  /*34f0*/  LOP3.LUT R23, R21, 0x80000000, R0, 0x48, !PT ;  /* 0x8000000015177812 */ /* 0x000fe200078e4800 */
[----:B------:R-:W-:Y:S05]  /*3500*/  BRA `(.L_x_345) ;  /* 0x0000003000007947 */ /* 0x000fea0003800000 */
.L_x_338:
[----:B------:R-:W0:Y:S01]  /*3510*/  MUFU.RSQ R23, -QNAN ;  /* 0xffc0000000177908 */ /* 0x000e220000001400 */
[----:B------:R-:W-:Y:S05]  /*3520*/  BRA `(.L_x_345) ;  /* 0x0000001000007947 */ /* 0x000fea0003800000 */
.L_x_337:
[----:B------:R-:W-:-:S02]  /*3530*/  FADD.FTZ R23, R0, R3 ;  /* 0x0000000300177221 */ /* 0x000fc40000010000 */
.L_x_345:
[----:B------:R-:W-:Y:S05]  /*3540*/  BSYNC B2 ;  /* 0x0000000000027941 */ /* 0x000fea0003800000 */
.L_x_335:
[----:B------:R-:W-:Y:S02]  /*3550*/  IMAD.MOV.U32 R21, RZ, RZ, 0x0 ;  /* 0x00000000ff157424 */ /* 0x000fe400078e00ff */
[----:B0-----:R-:W-:Y:S02]  /*3560*/  IMAD.MOV.U32 R0, RZ, RZ, R23 ;  /* 0x000000ffff007224 */ /* 0x001fe400078e0017 */
[----:B------:R-:W-:Y:S05]  /*3570*/  RET.REL.NODEC R20 `(fused_softmax_cast_n_1_to_1024__kernel) ;  /* 0xffffca8014007950 */ /* 0x000fea0003c3ffff */
.L_x_346:
        /* <DEDUP_REMOVED lines=16> */
.L_x_352:


//--------------------- .nv.shared.fused_softmax_cast_n_3585_to_4096__kernel --------------------------
	.section	.nv.shared.fused_softmax_cast_n_3585_to_4096__kernel,"aw",@nobits
	.align	16
.nv.shared.fused_softmax_cast_n_3585_to_4096__kernel:
	.zero		80


//--------------------- .nv.shared.fused_softmax_cast_n_3073_to_3584__kernel --------------------------
	.section	.nv.shared.fused_softmax_cast_n_3073_to_3584__kernel,"aw",@nobits
	.align	16
.nv.shared.fused_softmax_cast_n_3073_to_3584__kernel:
	.zero		64


//--------------------- .nv.shared.fused_softmax_cast_n_2561_to_3072__kernel --------------------------
	.section	.nv.shared.fused_softmax_cast_n_2561_to_3072__kernel,"aw",@nobits
	.align	16
.nv.shared.fused_softmax_cast_n_2561_to_3072__kernel:
	.zero		64


//--------------------- .nv.shared.fused_softmax_cast_n_2049_to_2560__kernel --------------------------
	.section	.nv.shared.fused_softmax_cast_n_2049_to_2560__kernel,"aw",@nobits
	.align	16
.nv.shared.fused_softmax_cast_n_2049_to_2560__kernel:
	.zero		64


//--------------------- .nv.shared.fused_softmax_cast_n_1025_to_2048__kernel --------------------------
	.section	.nv.shared.fused_softmax_cast_n_1025_to_2048__kernel,"aw",@nobits
	.align	16
.nv.shared.fused_softmax_cast_n_1025_to_2048__kernel:
	.zero		48


//--------------------- .nv.shared.fused_softmax_cast_n_1_to_1024__kernel --------------------------
	.section	.nv.shared.fused_softmax_cast_n_1_to_1024__kernel,"aw",@nobits
	.align	16
.nv.shared.fused_softmax_cast_n_1_to_1024__kernel:
	.zero		272
